// auto-generated by cutlass_sweep.conv — config: {"arch": "sm_100", "cluster_m": 1, "cluster_n": 1, "conv_kind": "dgrad", "dtype": "fp16", "ndim": 3, "tile_k": 32, "tile_m": 64, "tile_n": 64}
#include "cutlass/cutlass.h"
#include "cute/tensor.hpp"
#include "cutlass/kernel_hardware_info.hpp"
#include "cutlass/conv/convolution.h"
#include "cutlass/conv/dispatch_policy.hpp"
#include "cutlass/conv/collective/collective_builder.hpp"
#include "cutlass/conv/kernel/conv_universal.hpp"
#include "cutlass/conv/device/conv_universal_adapter.hpp"
#include "cutlass/epilogue/collective/collective_builder.hpp"

using namespace cute;
using Elem = cutlass::half_t;
using Acc  = float;
using LayoutAB = cutlass::layout::TensorNDHWC;
using LayoutC  = cutlass::layout::TensorNDHWC;
constexpr auto ConvOp = cutlass::conv::Operator::kDgrad;
using TileShape    = Shape<_64, _64, Shape<_32>>;
using ClusterShape = Shape<_1, _1, _1>;

using CollectiveEpilogue = typename cutlass::epilogue::collective::CollectiveBuilder<
    cutlass::arch::Sm100, cutlass::arch::OpClassTensorOp,
    TileShape, ClusterShape,
    cutlass::epilogue::collective::EpilogueTileAuto,
    Acc, Acc,
    Elem, LayoutC, 128 / cutlass::sizeof_bits<Elem>::value,
    Elem, LayoutC, 128 / cutlass::sizeof_bits<Elem>::value,
    cutlass::epilogue::collective::EpilogueScheduleAuto
  >::CollectiveOp;

using CollectiveMainloop = typename cutlass::conv::collective::CollectiveBuilder<
    cutlass::arch::Sm100, cutlass::arch::OpClassTensorOp, ConvOp,
    Elem, LayoutAB, 128 / cutlass::sizeof_bits<Elem>::value,
    Elem, LayoutAB, 128 / cutlass::sizeof_bits<Elem>::value,
    Acc,
    TileShape, ClusterShape,
    cutlass::conv::collective::StageCountAutoCarveout<
        static_cast<int>(sizeof(typename CollectiveEpilogue::SharedStorage))>,
    cutlass::conv::collective::KernelScheduleAuto
  >::CollectiveOp;

using ProblemShape = cutlass::conv::ConvProblemShape<
    ConvOp, CollectiveMainloop::DispatchPolicy::NumSpatialDimensions>;
using ConvKernel = cutlass::conv::kernel::ConvUniversal<
    ProblemShape, CollectiveMainloop, CollectiveEpilogue>;
using Conv = cutlass::conv::device::ConvUniversalAdapter<ConvKernel>;

auto* _anchor = &cutlass::device_kernel<ConvKernel>;


// ===== COMPILED SASS (sm_100a) =====

	.target	sm_100a

	.elftype	@"ET_EXEC"


//--------------------- .note.nv.tkinfo           --------------------------
	.section	.note.nv.tkinfo,"",@"SHT_NOTE"
	.sectionflags	@"SHF_NOTE_NV_TKINFO"
	.tkinfo
        /*0018*/ 	.word	0x00000002
        /*0030*/ 	.string	""
        /*0030*/ 	.string	"ptxas"
        /*0030*/ 	.string	"Cuda compilation tools, release 13.0, V13.0.88"
        /*0030*/ 	.string	"Build cuda_13.0.r13.0/compiler.36424714_0"
        /*0030*/ 	.string	"-arch sm_100a -m 64 "



//--------------------- .note.nv.cuinfo           --------------------------
	.section	.note.nv.cuinfo,"",@"SHT_NOTE"
	.sectionflags	@"SHF_NOTE_NV_CUINFO"
        /*0018*/ 	.short	0x0002
        /*001a*/ 	.short	0x0064
        /*001c*/ 	.short	0x0082
	.zero		2


//--------------------- .nv.info                  --------------------------
	.section	.nv.info,"",@"SHT_CUDA_INFO"
	.align	4


	//----- nvinfo : EIATTR_REGCOUNT
	.align		4
        /*0000*/ 	.byte	0x04, 0x2f
        /*0002*/ 	.short	(.L_19 - .L_18)
	.align		4
.L_18:
        /*0004*/ 	.word	index@(_ZN7cutlass13device_kernelINS_4conv6kernel13ConvUniversalINS1_16ConvProblemShapeILNS1_8OperatorE1ELi3EEENS1_10collective14CollectiveConvINS1_47MainloopSm100TmaUmmaWarpSpecializedImplicitGemmILS5_1ELi26ELi3ELi1ELi2EN4cute5tupleIJNSA_1CILi1EEESD_SD_EEEEENSB_IJNSC_ILi64EEESG_NSB_IJNSC_ILi32EEEEEEEEENS_6half_tESK_NSA_8TiledMMAINSA_8MMA_AtomIJNSA_20SM100_MMA_F16BF16_SSISK_SK_fLi64ELi64ELNSA_4UMMA5MajorE0ELSP_1ELNSO_7ScaleInE0ELSQ_0EEEEEENSA_6LayoutISE_NSB_IJNSC_ILi0EEESU_SU_EEEEENSB_IJNSA_10UnderscoreESX_SX_EEEEENS7_6detail27Sm100ImplicitGemmTileTraitsINSA_20SM90_TMA_LOAD_IM2COLENSA_14ComposedLayoutINSA_7SwizzleILi2ELi4ELi3EEENSA_18smem_ptr_flag_bitsILi16EEENST_INSB_IJNSC_ILi8EEESH_EEENSB_IJSH_SD_EEEEEEEvEENS11_INSA_13SM90_TMA_LOADENS13_INS14_ILi3ELi4ELi3EEES17_NST_INSB_IJSG_S18_EEENSB_IJSD_SG_EEEEEEEvEEEENS_8epilogue10collective18CollectiveEpilogueINS1M_23Sm100TmaWarpSpecializedILi3ELi2ELi16ELb1ELb0EEEJSJ_NSB_IJNST_ISG_SD_EENST_ISH_SD_EEEEESK_NSB_IJNSB_IJllllEEESD_SU_EEESK_S1V_NS1M_6fusion15FusionCallbacksIS1Q_NS1W_17LinearCombinationISK_fSK_fLNS_15FloatRoundStyleE2EEESJ_S1T_JEEENSA_5SM1004TMEM4LOAD26SM100_TMEM_LOAD_16dp256b4xES12_S1C_NSA_17SM75_U32x4_LDSM_NENSA_21SM90_TMA_STORE_IM2COLES1C_NSA_17SM90_U32x4_STSM_NENSA_39AutoVectorizingCopyWithAssumedAlignmentILi128EEEEEEvvEEEEvNT_6ParamsE)
        /*0008*/ 	.word	0x0000004d


	//----- nvinfo : EIATTR_FRAME_SIZE
	.align		4
.L_19:
        /*000c*/ 	.byte	0x04, 0x11
        /*000e*/ 	.short	(.L_21 - .L_20)
	.align		4
.L_20:
        /*0010*/ 	.word	index@($__internal_2_$__cuda_sm10x_tcgen05_guardrail_trap_unallocated_columns_being_dealloced)
        /*0014*/ 	.word	0x00000008


	//----- nvinfo : EIATTR_FRAME_SIZE
	.align		4
.L_21:
        /*0018*/ 	.byte	0x04, 0x11
        /*001a*/ 	.short	(.L_23 - .L_22)
	.align		4
.L_22:
        /*001c*/ 	.word	index@($__internal_1_$__cuda_sm10x_tcgen05_guardrail_trap_phase_invalid_during_alloc)
        /*0020*/ 	.word	0x00000008


	//----- nvinfo : EIATTR_FRAME_SIZE
	.align		4
.L_23:
        /*0024*/ 	.byte	0x04, 0x11
        /*0026*/ 	.short	(.L_25 - .L_24)
	.align		4
.L_24:
        /*0028*/ 	.word	index@($__internal_0_$__cuda_sm10x_tcgen05_guardrail_trap_col_being_dealloced_not_returned_by_alloc)
        /*002c*/ 	.word	0x00000008


	//----- nvinfo : EIATTR_FRAME_SIZE
	.align		4
.L_25:
        /*0030*/ 	.byte	0x04, 0x11
        /*0032*/ 	.short	(.L_27 - .L_26)
	.align		4
.L_26:
        /*0034*/ 	.word	index@(_ZN7cutlass13device_kernelINS_4conv6kernel13ConvUniversalINS1_16ConvProblemShapeILNS1_8OperatorE1ELi3EEENS1_10collective14CollectiveConvINS1_47MainloopSm100TmaUmmaWarpSpecializedImplicitGemmILS5_1ELi26ELi3ELi1ELi2EN4cute5tupleIJNSA_1CILi1EEESD_SD_EEEEENSB_IJNSC_ILi64EEESG_NSB_IJNSC_ILi32EEEEEEEEENS_6half_tESK_NSA_8TiledMMAINSA_8MMA_AtomIJNSA_20SM100_MMA_F16BF16_SSISK_SK_fLi64ELi64ELNSA_4UMMA5MajorE0ELSP_1ELNSO_7ScaleInE0ELSQ_0EEEEEENSA_6LayoutISE_NSB_IJNSC_ILi0EEESU_SU_EEEEENSB_IJNSA_10UnderscoreESX_SX_EEEEENS7_6detail27Sm100ImplicitGemmTileTraitsINSA_20SM90_TMA_LOAD_IM2COLENSA_14ComposedLayoutINSA_7SwizzleILi2ELi4ELi3EEENSA_18smem_ptr_flag_bitsILi16EEENST_INSB_IJNSC_ILi8EEESH_EEENSB_IJSH_SD_EEEEEEEvEENS11_INSA_13SM90_TMA_LOADENS13_INS14_ILi3ELi4ELi3EEES17_NST_INSB_IJSG_S18_EEENSB_IJSD_SG_EEEEEEEvEEEENS_8epilogue10collective18CollectiveEpilogueINS1M_23Sm100TmaWarpSpecializedILi3ELi2ELi16ELb1ELb0EEEJSJ_NSB_IJNST_ISG_SD_EENST_ISH_SD_EEEEESK_NSB_IJNSB_IJllllEEESD_SU_EEESK_S1V_NS1M_6fusion15FusionCallbacksIS1Q_NS1W_17LinearCombinationISK_fSK_fLNS_15FloatRoundStyleE2EEESJ_S1T_JEEENSA_5SM1004TMEM4LOAD26SM100_TMEM_LOAD_16dp256b4xES12_S1C_NSA_17SM75_U32x4_LDSM_NENSA_21SM90_TMA_STORE_IM2COLES1C_NSA_17SM90_U32x4_STSM_NENSA_39AutoVectorizingCopyWithAssumedAlignmentILi128EEEEEEvvEEEEvNT_6ParamsE)
        /*0038*/ 	.word	0x00000008


	//----- nvinfo : EIATTR_MIN_STACK_SIZE
	.align		4
.L_27:
        /*003c*/ 	.byte	0x04, 0x12
        /*003e*/ 	.short	(.L_29 - .L_28)
	.align		4
.L_28:
        /*0040*/ 	.word	index@(_ZN7cutlass13device_kernelINS_4conv6kernel13ConvUniversalINS1_16ConvProblemShapeILNS1_8OperatorE1ELi3EEENS1_10collective14CollectiveConvINS1_47MainloopSm100TmaUmmaWarpSpecializedImplicitGemmILS5_1ELi26ELi3ELi1ELi2EN4cute5tupleIJNSA_1CILi1EEESD_SD_EEEEENSB_IJNSC_ILi64EEESG_NSB_IJNSC_ILi32EEEEEEEEENS_6half_tESK_NSA_8TiledMMAINSA_8MMA_AtomIJNSA_20SM100_MMA_F16BF16_SSISK_SK_fLi64ELi64ELNSA_4UMMA5MajorE0ELSP_1ELNSO_7ScaleInE0ELSQ_0EEEEEENSA_6LayoutISE_NSB_IJNSC_ILi0EEESU_SU_EEEEENSB_IJNSA_10UnderscoreESX_SX_EEEEENS7_6detail27Sm100ImplicitGemmTileTraitsINSA_20SM90_TMA_LOAD_IM2COLENSA_14ComposedLayoutINSA_7SwizzleILi2ELi4ELi3EEENSA_18smem_ptr_flag_bitsILi16EEENST_INSB_IJNSC_ILi8EEESH_EEENSB_IJSH_SD_EEEEEEEvEENS11_INSA_13SM90_TMA_LOADENS13_INS14_ILi3ELi4ELi3EEES17_NST_INSB_IJSG_S18_EEENSB_IJSD_SG_EEEEEEEvEEEENS_8epilogue10collective18CollectiveEpilogueINS1M_23Sm100TmaWarpSpecializedILi3ELi2ELi16ELb1ELb0EEEJSJ_NSB_IJNST_ISG_SD_EENST_ISH_SD_EEEEESK_NSB_IJNSB_IJllllEEESD_SU_EEESK_S1V_NS1M_6fusion15FusionCallbacksIS1Q_NS1W_17LinearCombinationISK_fSK_fLNS_15FloatRoundStyleE2EEESJ_S1T_JEEENSA_5SM1004TMEM4LOAD26SM100_TMEM_LOAD_16dp256b4xES12_S1C_NSA_17SM75_U32x4_LDSM_NENSA_21SM90_TMA_STORE_IM2COLES1C_NSA_17SM90_U32x4_STSM_NENSA_39AutoVectorizingCopyWithAssumedAlignmentILi128EEEEEEvvEEEEvNT_6ParamsE)
        /*0044*/ 	.word	0x00000008
.L_29:


//--------------------- .nv.compat                --------------------------
	.section	.nv.compat,"",@"SHT_CUDA_COMPAT_INFO"
	.align	4
        /*0000*/ 	.byte	0x02, 0x09, 0x01, 0x00, 0x02, 0x02, 0x02, 0x00, 0x02, 0x05, 0x05, 0x00, 0x03, 0x07, 0x01, 0x01
        /*0010*/ 	.byte	0x02, 0x03, 0x01, 0x00, 0x02, 0x06, 0x01, 0x00, 0x04, 0x0b, 0x08, 0x00, 0x09, 0x00, 0x00, 0x00
        /*0020*/ 	.byte	0x00, 0x00, 0x00, 0x00


//--------------------- .nv.info._ZN7cutlass13device_kernelINS_4conv6kernel13ConvUniversalINS1_16ConvProblemShapeILNS1_8OperatorE1ELi3EEENS1_10collective14CollectiveConvINS1_47MainloopSm100TmaUmmaWarpSpecializedImplicitGemmILS5_1ELi26ELi3ELi1ELi2EN4cute5tupleIJNSA_1CILi1EEESD_SD_EEEEENSB_IJNSC_ILi64EEESG_NSB_IJNSC_ILi32EEEEEEEEENS_6half_tESK_NSA_8TiledMMAINSA_8MMA_AtomIJNSA_20SM100_MMA_F16BF16_SSISK_SK_fLi64ELi64ELNSA_4UMMA5MajorE0ELSP_1ELNSO_7ScaleInE0ELSQ_0EEEEEENSA_6LayoutISE_NSB_IJNSC_ILi0EEESU_SU_EEEEENSB_IJNSA_10UnderscoreESX_SX_EEEEENS7_6detail27Sm100ImplicitGemmTileTraitsINSA_20SM90_TMA_LOAD_IM2COLENSA_14ComposedLayoutINSA_7SwizzleILi2ELi4ELi3EEENSA_18smem_ptr_flag_bitsILi16EEENST_INSB_IJNSC_ILi8EEESH_EEENSB_IJSH_SD_EEEEEEEvEENS11_INSA_13SM90_TMA_LOADENS13_INS14_ILi3ELi4ELi3EEES17_NST_INSB_IJSG_S18_EEENSB_IJSD_SG_EEEEEEEvEEEENS_8epilogue10collective18CollectiveEpilogueINS1M_23Sm100TmaWarpSpecializedILi3ELi2ELi16ELb1ELb0EEEJSJ_NSB_IJNST_ISG_SD_EENST_ISH_SD_EEEEESK_NSB_IJNSB_IJllllEEESD_SU_EEESK_S1V_NS1M_6fusion15FusionCallbacksIS1Q_NS1W_17LinearCombinationISK_fSK_fLNS_15FloatRoundStyleE2EEESJ_S1T_JEEENSA_5SM1004TMEM4LOAD26SM100_TMEM_LOAD_16dp256b4xES12_S1C_NSA_17SM75_U32x4_LDSM_NENSA_21SM90_TMA_STORE_IM2COLES1C_NSA_17SM90_U32x4_STSM_NENSA_39AutoVectorizingCopyWithAssumedAlignmentILi128EEEEEEvvEEEEvNT_6ParamsE --------------------------
	.section	.nv.info._ZN7cutlass13device_kernelINS_4conv6kernel13ConvUniversalINS1_16ConvProblemShapeILNS1_8OperatorE1ELi3EEENS1_10collective14CollectiveConvINS1_47MainloopSm100TmaUmmaWarpSpecializedImplicitGemmILS5_1ELi26ELi3ELi1ELi2EN4cute5tupleIJNSA_1CILi1EEESD_SD_EEEEENSB_IJNSC_ILi64EEESG_NSB_IJNSC_ILi32EEEEEEEEENS_6half_tESK_NSA_8TiledMMAINSA_8MMA_AtomIJNSA_20SM100_MMA_F16BF16_SSISK_SK_fLi64ELi64ELNSA_4UMMA5MajorE0ELSP_1ELNSO_7ScaleInE0ELSQ_0EEEEEENSA_6LayoutISE_NSB_IJNSC_ILi0EEESU_SU_EEEEENSB_IJNSA_10UnderscoreESX_SX_EEEEENS7_6detail27Sm100ImplicitGemmTileTraitsINSA_20SM90_TMA_LOAD_IM2COLENSA_14ComposedLayoutINSA_7SwizzleILi2ELi4ELi3EEENSA_18smem_ptr_flag_bitsILi16EEENST_INSB_IJNSC_ILi8EEESH_EEENSB_IJSH_SD_EEEEEEEvEENS11_INSA_13SM90_TMA_LOADENS13_INS14_ILi3ELi4ELi3EEES17_NST_INSB_IJSG_S18_EEENSB_IJSD_SG_EEEEEEEvEEEENS_8epilogue10collective18CollectiveEpilogueINS1M_23Sm100TmaWarpSpecializedILi3ELi2ELi16ELb1ELb0EEEJSJ_NSB_IJNST_ISG_SD_EENST_ISH_SD_EEEEESK_NSB_IJNSB_IJllllEEESD_SU_EEESK_S1V_NS1M_6fusion15FusionCallbacksIS1Q_NS1W_17LinearCombinationISK_fSK_fLNS_15FloatRoundStyleE2EEESJ_S1T_JEEENSA_5SM1004TMEM4LOAD26SM100_TMEM_LOAD_16dp256b4xES12_S1C_NSA_17SM75_U32x4_LDSM_NENSA_21SM90_TMA_STORE_IM2COLES1C_NSA_17SM90_U32x4_STSM_NENSA_39AutoVectorizingCopyWithAssumedAlignmentILi128EEEEEEvvEEEEvNT_6ParamsE,"",@"SHT_CUDA_INFO"
	.sectionflags	@""
	.align	4


	//----- nvinfo : EIATTR_CUDA_API_VERSION
	.align		4
        /*0000*/ 	.byte	0x04, 0x37
        /*0002*/ 	.short	(.L_31 - .L_30)
.L_30:
        /*0004*/ 	.word	0x00000082


	//----- nvinfo : EIATTR_KPARAM_INFO
	.align		4
.L_31:
        /*0008*/ 	.byte	0x04, 0x17
        /*000a*/ 	.short	(.L_33 - .L_32)
.L_32:
        /*000c*/ 	.word	0x00000000
        /*0010*/ 	.short	0x0000
        /*0012*/ 	.short	0x0000
        /*0014*/ 	.byte	0x00, 0xf0, 0x01, 0x24


	//----- nvinfo : EIATTR_AT_ENTRY_FRAGMENTS
	.align		4
.L_33:
        /*0018*/ 	.byte	0x04, 0x4f
        /*001a*/ 	.short	(.L_35 - .L_34)


	//   ....[0]....
.L_34:
        /*001c*/ 	.word	0x00000006


	//----- nvinfo : EIATTR_RESERVED_SMEM_USED
	.align		4
.L_35:
        /*0020*/ 	.byte	0x01, 0x41
	.zero		2


	//----- nvinfo : EIATTR_SPARSE_MMA_MASK
	.align		4
        /*0024*/ 	.byte	0x03, 0x50
        /*0026*/ 	.short	0x0000


	//----- nvinfo : EIATTR_TCGEN05_1CTA_USED
	.align		4
        /*0028*/ 	.byte	0x01, 0x51
	.zero		2


	//----- nvinfo : EIATTR_MAXREG_COUNT
	.align		4
        /*002c*/ 	.byte	0x03, 0x1b
        /*002e*/ 	.short	0x00ff


	//----- nvinfo : EIATTR_NUM_BARRIERS
	.align		4
        /*0030*/ 	.byte	0x02, 0x4c
        /*0032*/ 	.byte	0x07
	.zero		1


	//----- nvinfo : EIATTR_EXTERNS
	.align		4
        /*0034*/ 	.byte	0x04, 0x0f
        /*0036*/ 	.short	(.L_37 - .L_36)


	//   ....[0]....
	.align		4
.L_36:
        /*0038*/ 	.word	index@(__assertfail)


	//----- nvinfo : EIATTR_MERCURY_ISA_VERSION
	.align		4
.L_37:
        /*003c*/ 	.byte	0x03, 0x5f
        /*003e*/ 	.short	0x0101


	//----- nvinfo : EIATTR_INT_WARP_WIDE_INSTR_OFFSETS
	.align		4
        /*0040*/ 	.byte	0x04, 0x31
        /*0042*/ 	.short	(.L_39 - .L_38)


	//   ....[0]....
.L_38:
        /*0044*/ 	.word	0x00004b20


	//   ....[1]....
        /*0048*/ 	.word	0x00004b40


	//   ....[2]....
        /*004c*/ 	.word	0x00004b70


	//   ....[3]....
        /*0050*/ 	.word	0x00005870


	//   ....[4]....
        /*0054*/ 	.word	0x00005990


	//   ....[5]....
        /*0058*/ 	.word	0x00005b40


	//   ....[6]....
        /*005c*/ 	.word	0x00005ba0


	//----- nvinfo : EIATTR_COOP_GROUP_MASK_REGIDS
	.align		4
.L_39:
        /*0060*/ 	.byte	0x04, 0x29
        /*0062*/ 	.short	(.L_41 - .L_40)


	//   ....[0]....
.L_40:
        /*0064*/ 	.word	0xffffffff


	//   ....[1]....
        /*0068*/ 	.word	0xffffffff


	//   ....[2]....
        /*006c*/ 	.word	0xffffffff


	//   ....[3]....
        /*0070*/ 	.word	0xffffffff


	//   ....[4]....
        /*0074*/ 	.word	0xffffffff


	//   ....[5]....
        /*0078*/ 	.word	0xffffffff


	//   ....[6]....
        /*007c*/ 	.word	0xffffffff


	//   ....[7]....
        /*0080*/ 	.word	0xffffffff


	//   ....[8]....
        /*0084*/ 	.word	0xffffffff


	//   ....[9]....
        /*0088*/ 	.word	0xffffffff


	//   ....[10]....
        /*008c*/ 	.word	0xffffffff


	//   ....[11]....
        /*0090*/ 	.word	0xffffffff


	//----- nvinfo : EIATTR_COOP_GROUP_INSTR_OFFSETS
	.align		4
.L_41:
        /*0094*/ 	.byte	0x04, 0x28
        /*0096*/ 	.short	(.L_43 - .L_42)


	//   ....[0]....
.L_42:
        /*0098*/ 	.word	0x00000090


	//   ....[1]....
        /*009c*/ 	.word	0x00000520


	//   ....[2]....
        /*00a0*/ 	.word	0x00000980


	//   ....[3]....
        /*00a4*/ 	.word	0x00000b00


	//   ....[4]....
        /*00a8*/ 	.word	0x00000c00


	//   ....[5]....
        /*00ac*/ 	.word	0x00000d50


	//   ....[6]....
        /*00b0*/ 	.word	0x00002550


	//   ....[7]....
        /*00b4*/ 	.word	0x00003f70


	//   ....[8]....
        /*00b8*/ 	.word	0x00004180


	//   ....[9]....
        /*00bc*/ 	.word	0x000041b0


	//   ....[10]....
        /*00c0*/ 	.word	0x00004a00


	//   ....[11]....
        /*00c4*/ 	.word	0x00004c40


	//----- nvinfo : EIATTR_VRC_CTA_INIT_COUNT
	.align		4
.L_43:
        /*00c8*/ 	.byte	0x02, 0x4a
        /*00ca*/ 	.byte	0x80
	.zero		1


	//----- nvinfo : EIATTR_SYSCALL_OFFSETS
	.align		4
        /*00cc*/ 	.byte	0x04, 0x46
        /*00ce*/ 	.short	(.L_45 - .L_44)


	//   ....[0]....
.L_44:
        /*00d0*/ 	.word	0x00006920


	//   ....[1]....
        /*00d4*/ 	.word	0x00006a10


	//   ....[2]....
        /*00d8*/ 	.word	0x00007390


	//   ....[3]....
        /*00dc*/ 	.word	0x00007d20


	//----- nvinfo : EIATTR_MBARRIER_INSTR_OFFSETS
	.align		4
.L_45:
        /*00e0*/ 	.byte	0x04, 0x39
        /*00e2*/ 	.short	(.L_47 - .L_46)


	//   ....[0]....
.L_46:
        /*00e4*/ 	.word	0x00000620
        /*00e8*/ 	.word	0x000000ff
        /*00ec*/ 	.word	0x00000000
        /*00f0*/ 	.short	0x0100
        /*00f2*/ 	.byte	0x04
	.zero		1


	//   ....[1]....
        /*00f4*/ 	.word	0x00000630
        /*00f8*/ 	.word	0x000000ff
        /*00fc*/ 	.word	0x000000d0
        /*0100*/ 	.short	0x0100
        /*0102*/ 	.byte	0x04
	.zero		1


	//   ....[2]....
        /*0104*/ 	.word	0x00000640
        /*0108*/ 	.word	0x000000ff
        /*010c*/ 	.word	0x00000008
        /*0110*/ 	.short	0x0100
        /*0112*/ 	.byte	0x04
	.zero		1


	//   ....[3]....
        /*0114*/ 	.word	0x00000650
        /*0118*/ 	.word	0x000000ff
        /*011c*/ 	.word	0x000000d8
        /*0120*/ 	.short	0x0100
        /*0122*/ 	.byte	0x04
	.zero		1


	//   ....[4]....
        /*0124*/ 	.word	0x00000660
        /*0128*/ 	.word	0x000000ff
        /*012c*/ 	.word	0x00000010
        /*0130*/ 	.short	0x0100
        /*0132*/ 	.byte	0x04
	.zero		1


	//   ....[5]....
        /*0134*/ 	.word	0x00000670
        /*0138*/ 	.word	0x000000ff
        /*013c*/ 	.word	0x000000e0
        /*0140*/ 	.short	0x0100
        /*0142*/ 	.byte	0x04
	.zero		1


	//   ....[6]....
        /*0144*/ 	.word	0x00000680
        /*0148*/ 	.word	0x000000ff
        /*014c*/ 	.word	0x00000018
        /*0150*/ 	.short	0x0100
        /*0152*/ 	.byte	0x04
	.zero		1


	//   ....[7]....
        /*0154*/ 	.word	0x00000690
        /*0158*/ 	.word	0x000000ff
        /*015c*/ 	.word	0x000000e8
        /*0160*/ 	.short	0x0100
        /*0162*/ 	.byte	0x04
	.zero		1


	//   ....[8]....
        /*0164*/ 	.word	0x000006a0
        /*0168*/ 	.word	0x000000ff
        /*016c*/ 	.word	0x00000020
        /*0170*/ 	.short	0x0100
        /*0172*/ 	.byte	0x04
	.zero		1


	//   ....[9]....
        /*0174*/ 	.word	0x000006b0
        /*0178*/ 	.word	0x000000ff
        /*017c*/ 	.word	0x000000f0
        /*0180*/ 	.short	0x0100
        /*0182*/ 	.byte	0x04
	.zero		1


	//   ....[10]....
        /*0184*/ 	.word	0x000006c0
        /*0188*/ 	.word	0x000000ff
        /*018c*/ 	.word	0x00000028
        /*0190*/ 	.short	0x0100
        /*0192*/ 	.byte	0x04
	.zero		1


	//   ....[11]....
        /*0194*/ 	.word	0x000006d0
        /*0198*/ 	.word	0x000000ff
        /*019c*/ 	.word	0x000000f8
        /*01a0*/ 	.short	0x0100
        /*01a2*/ 	.byte	0x04
	.zero		1


	//   ....[12]....
        /*01a4*/ 	.word	0x000006e0
        /*01a8*/ 	.word	0x000000ff
        /*01ac*/ 	.word	0x00000030
        /*01b0*/ 	.short	0x0100
        /*01b2*/ 	.byte	0x04
	.zero		1


	//   ....[13]....
        /*01b4*/ 	.word	0x000006f0
        /*01b8*/ 	.word	0x000000ff
        /*01bc*/ 	.word	0x00000100
        /*01c0*/ 	.short	0x0100
        /*01c2*/ 	.byte	0x04
	.zero		1


	//   ....[14]....
        /*01c4*/ 	.word	0x00000700
        /*01c8*/ 	.word	0x000000ff
        /*01cc*/ 	.word	0x00000038
        /*01d0*/ 	.short	0x0100
        /*01d2*/ 	.byte	0x04
	.zero		1


	//   ....[15]....
        /*01d4*/ 	.word	0x00000710
        /*01d8*/ 	.word	0x000000ff
        /*01dc*/ 	.word	0x00000108
        /*01e0*/ 	.short	0x0100
        /*01e2*/ 	.byte	0x04
	.zero		1


	//   ....[16]....
        /*01e4*/ 	.word	0x00000720
        /*01e8*/ 	.word	0x000000ff
        /*01ec*/ 	.word	0x00000040
        /*01f0*/ 	.short	0x0100
        /*01f2*/ 	.byte	0x04
	.zero		1


	//   ....[17]....
        /*01f4*/ 	.word	0x00000730
        /*01f8*/ 	.word	0x000000ff
        /*01fc*/ 	.word	0x00000110
        /*0200*/ 	.short	0x0100
        /*0202*/ 	.byte	0x04
	.zero		1


	//   ....[18]....
        /*0204*/ 	.word	0x00000740
        /*0208*/ 	.word	0x000000ff
        /*020c*/ 	.word	0x00000048
        /*0210*/ 	.short	0x0100
        /*0212*/ 	.byte	0x04
	.zero		1


	//   ....[19]....
        /*0214*/ 	.word	0x00000750
        /*0218*/ 	.word	0x000000ff
        /*021c*/ 	.word	0x00000118
        /*0220*/ 	.short	0x0100
        /*0222*/ 	.byte	0x04
	.zero		1


	//   ....[20]....
        /*0224*/ 	.word	0x00000760
        /*0228*/ 	.word	0x000000ff
        /*022c*/ 	.word	0x00000050
        /*0230*/ 	.short	0x0100
        /*0232*/ 	.byte	0x04
	.zero		1


	//   ....[21]....
        /*0234*/ 	.word	0x00000770
        /*0238*/ 	.word	0x000000ff
        /*023c*/ 	.word	0x00000120
        /*0240*/ 	.short	0x0100
        /*0242*/ 	.byte	0x04
	.zero		1


	//   ....[22]....
        /*0244*/ 	.word	0x00000780
        /*0248*/ 	.word	0x000000ff
        /*024c*/ 	.word	0x00000058
        /*0250*/ 	.short	0x0100
        /*0252*/ 	.byte	0x04
	.zero		1


	//   ....[23]....
        /*0254*/ 	.word	0x00000790
        /*0258*/ 	.word	0x000000ff
        /*025c*/ 	.word	0x00000128
        /*0260*/ 	.short	0x0100
        /*0262*/ 	.byte	0x04
	.zero		1


	//   ....[24]....
        /*0264*/ 	.word	0x000007a0
        /*0268*/ 	.word	0x000000ff
        /*026c*/ 	.word	0x00000060
        /*0270*/ 	.short	0x0100
        /*0272*/ 	.byte	0x04
	.zero		1


	//   ....[25]....
        /*0274*/ 	.word	0x000007b0
        /*0278*/ 	.word	0x000000ff
        /*027c*/ 	.word	0x00000130
        /*0280*/ 	.short	0x0100
        /*0282*/ 	.byte	0x04
	.zero		1


	//   ....[26]....
        /*0284*/ 	.word	0x000007c0
        /*0288*/ 	.word	0x000000ff
        /*028c*/ 	.word	0x00000068
        /*0290*/ 	.short	0x0100
        /*0292*/ 	.byte	0x04
	.zero		1


	//   ....[27]....
        /*0294*/ 	.word	0x000007d0
        /*0298*/ 	.word	0x000000ff
        /*029c*/ 	.word	0x00000138
        /*02a0*/ 	.short	0x0100
        /*02a2*/ 	.byte	0x04
	.zero		1


	//   ....[28]....
        /*02a4*/ 	.word	0x000007e0
        /*02a8*/ 	.word	0x000000ff
        /*02ac*/ 	.word	0x00000070
        /*02b0*/ 	.short	0x0100
        /*02b2*/ 	.byte	0x04
	.zero		1


	//   ....[29]....
        /*02b4*/ 	.word	0x000007f0
        /*02b8*/ 	.word	0x000000ff
        /*02bc*/ 	.word	0x00000140
        /*02c0*/ 	.short	0x0100
        /*02c2*/ 	.byte	0x04
	.zero		1


	//   ....[30]....
        /*02c4*/ 	.word	0x00000800
        /*02c8*/ 	.word	0x000000ff
        /*02cc*/ 	.word	0x00000078
        /*02d0*/ 	.short	0x0100
        /*02d2*/ 	.byte	0x04
	.zero		1


	//   ....[31]....
        /*02d4*/ 	.word	0x00000810
        /*02d8*/ 	.word	0x000000ff
        /*02dc*/ 	.word	0x00000148
        /*02e0*/ 	.short	0x0100
        /*02e2*/ 	.byte	0x04
	.zero		1


	//   ....[32]....
        /*02e4*/ 	.word	0x00000820
        /*02e8*/ 	.word	0x000000ff
        /*02ec*/ 	.word	0x00000080
        /*02f0*/ 	.short	0x0100
        /*02f2*/ 	.byte	0x04
	.zero		1


	//   ....[33]....
        /*02f4*/ 	.word	0x00000830
        /*02f8*/ 	.word	0x000000ff
        /*02fc*/ 	.word	0x00000150
        /*0300*/ 	.short	0x0100
        /*0302*/ 	.byte	0x04
	.zero		1


	//   ....[34]....
        /*0304*/ 	.word	0x00000840
        /*0308*/ 	.word	0x000000ff
        /*030c*/ 	.word	0x00000088
        /*0310*/ 	.short	0x0100
        /*0312*/ 	.byte	0x04
	.zero		1


	//   ....[35]....
        /*0314*/ 	.word	0x00000850
        /*0318*/ 	.word	0x000000ff
        /*031c*/ 	.word	0x00000158
        /*0320*/ 	.short	0x0100
        /*0322*/ 	.byte	0x04
	.zero		1


	//   ....[36]....
        /*0324*/ 	.word	0x00000860
        /*0328*/ 	.word	0x000000ff
        /*032c*/ 	.word	0x00000090
        /*0330*/ 	.short	0x0100
        /*0332*/ 	.byte	0x04
	.zero		1


	//   ....[37]....
        /*0334*/ 	.word	0x00000870
        /*0338*/ 	.word	0x000000ff
        /*033c*/ 	.word	0x00000160
        /*0340*/ 	.short	0x0100
        /*0342*/ 	.byte	0x04
	.zero		1


	//   ....[38]....
        /*0344*/ 	.word	0x00000880
        /*0348*/ 	.word	0x000000ff
        /*034c*/ 	.word	0x00000098
        /*0350*/ 	.short	0x0100
        /*0352*/ 	.byte	0x04
	.zero		1


	//   ....[39]....
        /*0354*/ 	.word	0x00000890
        /*0358*/ 	.word	0x000000ff
        /*035c*/ 	.word	0x00000168
        /*0360*/ 	.short	0x0100
        /*0362*/ 	.byte	0x04
	.zero		1


	//   ....[40]....
        /*0364*/ 	.word	0x000008a0
        /*0368*/ 	.word	0x000000ff
        /*036c*/ 	.word	0x000000a0
        /*0370*/ 	.short	0x0100
        /*0372*/ 	.byte	0x04
	.zero		1


	//   ....[41]....
        /*0374*/ 	.word	0x000008b0
        /*0378*/ 	.word	0x000000ff
        /*037c*/ 	.word	0x00000170
        /*0380*/ 	.short	0x0100
        /*0382*/ 	.byte	0x04
	.zero		1


	//   ....[42]....
        /*0384*/ 	.word	0x000008c0
        /*0388*/ 	.word	0x000000ff
        /*038c*/ 	.word	0x000000a8
        /*0390*/ 	.short	0x0100
        /*0392*/ 	.byte	0x04
	.zero		1


	//   ....[43]....
        /*0394*/ 	.word	0x000008d0
        /*0398*/ 	.word	0x000000ff
        /*039c*/ 	.word	0x00000178
        /*03a0*/ 	.short	0x0100
        /*03a2*/ 	.byte	0x04
	.zero		1


	//   ....[44]....
        /*03a4*/ 	.word	0x000008e0
        /*03a8*/ 	.word	0x000000ff
        /*03ac*/ 	.word	0x000000b0
        /*03b0*/ 	.short	0x0100
        /*03b2*/ 	.byte	0x04
	.zero		1


	//   ....[45]....
        /*03b4*/ 	.word	0x000008f0
        /*03b8*/ 	.word	0x000000ff
        /*03bc*/ 	.word	0x00000180
        /*03c0*/ 	.short	0x0100
        /*03c2*/ 	.byte	0x04
	.zero		1


	//   ....[46]....
        /*03c4*/ 	.word	0x00000900
        /*03c8*/ 	.word	0x000000ff
        /*03cc*/ 	.word	0x000000b8
        /*03d0*/ 	.short	0x0100
        /*03d2*/ 	.byte	0x04
	.zero		1


	//   ....[47]....
        /*03d4*/ 	.word	0x00000910
        /*03d8*/ 	.word	0x000000ff
        /*03dc*/ 	.word	0x00000188
        /*03e0*/ 	.short	0x0100
        /*03e2*/ 	.byte	0x04
	.zero		1


	//   ....[48]....
        /*03e4*/ 	.word	0x00000920
        /*03e8*/ 	.word	0x000000ff
        /*03ec*/ 	.word	0x000000c0
        /*03f0*/ 	.short	0x0100
        /*03f2*/ 	.byte	0x04
	.zero		1


	//   ....[49]....
        /*03f4*/ 	.word	0x00000930
        /*03f8*/ 	.word	0x000000ff
        /*03fc*/ 	.word	0x00000190
        /*0400*/ 	.short	0x0100
        /*0402*/ 	.byte	0x04
	.zero		1


	//   ....[50]....
        /*0404*/ 	.word	0x00000940
        /*0408*/ 	.word	0x000000ff
        /*040c*/ 	.word	0x000000c8
        /*0410*/ 	.short	0x0100
        /*0412*/ 	.byte	0x04
	.zero		1


	//   ....[51]....
        /*0414*/ 	.word	0x00000950
        /*0418*/ 	.word	0x000000ff
        /*041c*/ 	.word	0x00000198
        /*0420*/ 	.short	0x0100
        /*0422*/ 	.byte	0x04
	.zero		1


	//   ....[52]....
        /*0424*/ 	.word	0x00000a90
        /*0428*/ 	.word	0x000000ff
        /*042c*/ 	.word	0x000001a0
        /*0430*/ 	.short	0x0100
        /*0432*/ 	.byte	0x04
	.zero		1


	//   ....[53]....
        /*0434*/ 	.word	0x00000aa0
        /*0438*/ 	.word	0x000000ff
        /*043c*/ 	.word	0x000001b8
        /*0440*/ 	.short	0x0100
        /*0442*/ 	.byte	0x04
	.zero		1


	//   ....[54]....
        /*0444*/ 	.word	0x00000ab0
        /*0448*/ 	.word	0x000000ff
        /*044c*/ 	.word	0x000001a8
        /*0450*/ 	.short	0x0100
        /*0452*/ 	.byte	0x04
	.zero		1


	//   ....[55]....
        /*0454*/ 	.word	0x00000ac0
        /*0458*/ 	.word	0x000000ff
        /*045c*/ 	.word	0x000001c0
        /*0460*/ 	.short	0x0100
        /*0462*/ 	.byte	0x04
	.zero		1


	//   ....[56]....
        /*0464*/ 	.word	0x00000ad0
        /*0468*/ 	.word	0x000000ff
        /*046c*/ 	.word	0x000001b0
        /*0470*/ 	.short	0x0100
        /*0472*/ 	.byte	0x04
	.zero		1


	//   ....[57]....
        /*0474*/ 	.word	0x00000ae0
        /*0478*/ 	.word	0x000000ff
        /*047c*/ 	.word	0x000001c8
        /*0480*/ 	.short	0x0100
        /*0482*/ 	.byte	0x04
	.zero		1


	//   ....[58]....
        /*0484*/ 	.word	0x00000bd0
        /*0488*/ 	.word	0x000000ff
        /*048c*/ 	.word	0x000001d0
        /*0490*/ 	.short	0x0100
        /*0492*/ 	.byte	0x06
	.zero		1


	//   ....[59]....
        /*0494*/ 	.word	0x00000be0
        /*0498*/ 	.word	0x000000ff
        /*049c*/ 	.word	0x000001d8
        /*04a0*/ 	.short	0x0100
        /*04a2*/ 	.byte	0x06
	.zero		1


	//   ....[60]....
        /*04a4*/ 	.word	0x00000d20
        /*04a8*/ 	.word	0x000000ff
        /*04ac*/ 	.word	0x000001e0
        /*04b0*/ 	.short	0x0100
        /*04b2*/ 	.byte	0x06
	.zero		1


	//   ....[61]....
        /*04b4*/ 	.word	0x00000d30
        /*04b8*/ 	.word	0x000000ff
        /*04bc*/ 	.word	0x000001e8
        /*04c0*/ 	.short	0x0100
        /*04c2*/ 	.byte	0x06
	.zero		1


	//   ....[62]....
        /*04c4*/ 	.word	0x00000e80
        /*04c8*/ 	.word	0x000000ff
        /*04cc*/ 	.word	0x000001f0
        /*04d0*/ 	.short	0x0100
        /*04d2*/ 	.byte	0x04
	.zero		1


	//   ....[63]....
        /*04d4*/ 	.word	0x00000e90
        /*04d8*/ 	.word	0x000000ff
        /*04dc*/ 	.word	0x00000200
        /*04e0*/ 	.short	0x0100
        /*04e2*/ 	.byte	0x04
	.zero		1


	//   ....[64]....
        /*04e4*/ 	.word	0x00000ea0
        /*04e8*/ 	.word	0x000000ff
        /*04ec*/ 	.word	0x000001f8
        /*04f0*/ 	.short	0x0100
        /*04f2*/ 	.byte	0x04
	.zero		1


	//   ....[65]....
        /*04f4*/ 	.word	0x00000eb0
        /*04f8*/ 	.word	0x000000ff
        /*04fc*/ 	.word	0x00000208
        /*0500*/ 	.short	0x0100
        /*0502*/ 	.byte	0x04
	.zero		1


	//   ....[66]....
        /*0504*/ 	.word	0x00001830
        /*0508*/ 	.word	0x000000ff
        /*050c*/ 	.word	0x000000d0
        /*0510*/ 	.short	0x010a
        /*0512*/ 	.byte	0x04
	.zero		1


	//   ....[67]....
        /*0514*/ 	.word	0x00001b40
        /*0518*/ 	.word	0x000000ff
        /*051c*/ 	.word	0x000000d0
        /*0520*/ 	.short	0x010a
        /*0522*/ 	.byte	0x09
	.zero		1


	//   ....[68]....
        /*0524*/ 	.word	0x00001cb0
        /*0528*/ 	.word	0x000000ff
        /*052c*/ 	.word	0x000000d0
        /*0530*/ 	.short	0x010a
        /*0532*/ 	.byte	0x08
	.zero		1


	//   ....[69]....
        /*0534*/ 	.word	0x00001ec0
        /*0538*/ 	.word	0x000000ff
        /*053c*/ 	.word	0x000001d8
        /*0540*/ 	.short	0x0101
        /*0542*/ 	.byte	0x24
	.zero		1


	//   ....[70]....
        /*0544*/ 	.word	0x00001ef0
        /*0548*/ 	.word	0x000000ff
        /*054c*/ 	.word	0x000000d0
        /*0550*/ 	.short	0x010a
        /*0552*/ 	.byte	0x04
	.zero		1


	//   ....[71]....
        /*0554*/ 	.word	0x000021d0
        /*0558*/ 	.word	0x000000ff
        /*055c*/ 	.word	0x000000d0
        /*0560*/ 	.short	0x010a
        /*0562*/ 	.byte	0x09
	.zero		1


	//   ....[72]....
        /*0564*/ 	.word	0x00002340
        /*0568*/ 	.word	0x000000ff
        /*056c*/ 	.word	0x000000d0
        /*0570*/ 	.short	0x010a
        /*0572*/ 	.byte	0x08
	.zero		1


	//   ....[73]....
        /*0574*/ 	.word	0x00002560
        /*0578*/ 	.word	0x000000ff
        /*057c*/ 	.word	0x000001e0
        /*0580*/ 	.short	0x010a
        /*0582*/ 	.byte	0x24
	.zero		1


	//   ....[74]....
        /*0584*/ 	.word	0x00002620
        /*0588*/ 	.word	0x000000ff
        /*058c*/ 	.word	0x00000000
        /*0590*/ 	.short	0x0101
        /*0592*/ 	.byte	0x04
	.zero		1


	//   ....[75]....
        /*0594*/ 	.word	0x00002c20
        /*0598*/ 	.word	0x000000ff
        /*059c*/ 	.word	0x00000000
        /*05a0*/ 	.short	0x010a
        /*05a2*/ 	.byte	0x04
	.zero		1


	//   ....[76]....
        /*05a4*/ 	.word	0x00002cc0
        /*05a8*/ 	.word	0x000000ff
        /*05ac*/ 	.word	0x00000000
        /*05b0*/ 	.short	0x010a
        /*05b2*/ 	.byte	0x05
	.zero		1


	//   ....[77]....
        /*05b4*/ 	.word	0x00002d60
        /*05b8*/ 	.word	0x000000ff
        /*05bc*/ 	.word	0x00000000
        /*05c0*/ 	.short	0x010a
        /*05c2*/ 	.byte	0x05
	.zero		1


	//   ....[78]....
        /*05c4*/ 	.word	0x00002e00
        /*05c8*/ 	.word	0x000000ff
        /*05cc*/ 	.word	0x00000000
        /*05d0*/ 	.short	0x010a
        /*05d2*/ 	.byte	0x05
	.zero		1


	//   ....[79]....
        /*05d4*/ 	.word	0x00002ea0
        /*05d8*/ 	.word	0x000000ff
        /*05dc*/ 	.word	0x00000000
        /*05e0*/ 	.short	0x010a
        /*05e2*/ 	.byte	0x05
	.zero		1


	//   ....[80]....
        /*05e4*/ 	.word	0x00002f40
        /*05e8*/ 	.word	0x000000ff
        /*05ec*/ 	.word	0x00000000
        /*05f0*/ 	.short	0x010a
        /*05f2*/ 	.byte	0x05
	.zero		1


	//   ....[81]....
        /*05f4*/ 	.word	0x00002fe0
        /*05f8*/ 	.word	0x000000ff
        /*05fc*/ 	.word	0x00000000
        /*0600*/ 	.short	0x010a
        /*0602*/ 	.byte	0x05
	.zero		1


	//   ....[82]....
        /*0604*/ 	.word	0x00003080
        /*0608*/ 	.word	0x000000ff
        /*060c*/ 	.word	0x00000000
        /*0610*/ 	.short	0x010a
        /*0612*/ 	.byte	0x05
	.zero		1


	//   ....[83]....
        /*0614*/ 	.word	0x00003120
        /*0618*/ 	.word	0x000000ff
        /*061c*/ 	.word	0x00000000
        /*0620*/ 	.short	0x010a
        /*0622*/ 	.byte	0x05
	.zero		1


	//   ....[84]....
        /*0624*/ 	.word	0x000031c0
        /*0628*/ 	.word	0x000000ff
        /*062c*/ 	.word	0x00000000
        /*0630*/ 	.short	0x010a
        /*0632*/ 	.byte	0x05
	.zero		1


	//   ....[85]....
        /*0634*/ 	.word	0x00003260
        /*0638*/ 	.word	0x000000ff
        /*063c*/ 	.word	0x00000000
        /*0640*/ 	.short	0x010a
        /*0642*/ 	.byte	0x05
	.zero		1


	//   ....[86]....
        /*0644*/ 	.word	0x00003300
        /*0648*/ 	.word	0x000000ff
        /*064c*/ 	.word	0x00000000
        /*0650*/ 	.short	0x010a
        /*0652*/ 	.byte	0x05
	.zero		1


	//   ....[87]....
        /*0654*/ 	.word	0x000033a0
        /*0658*/ 	.word	0x000000ff
        /*065c*/ 	.word	0x00000000
        /*0660*/ 	.short	0x010a
        /*0662*/ 	.byte	0x05
	.zero		1


	//   ....[88]....
        /*0664*/ 	.word	0x00003440
        /*0668*/ 	.word	0x000000ff
        /*066c*/ 	.word	0x00000000
        /*0670*/ 	.short	0x010a
        /*0672*/ 	.byte	0x05
	.zero		1


	//   ....[89]....
        /*0674*/ 	.word	0x000034e0
        /*0678*/ 	.word	0x000000ff
        /*067c*/ 	.word	0x00000000
        /*0680*/ 	.short	0x010a
        /*0682*/ 	.byte	0x05
	.zero		1


	//   ....[90]....
        /*0684*/ 	.word	0x00003580
        /*0688*/ 	.word	0x000000ff
        /*068c*/ 	.word	0x00000000
        /*0690*/ 	.short	0x010a
        /*0692*/ 	.byte	0x05
	.zero		1


	//   ....[91]....
        /*0694*/ 	.word	0x00003620
        /*0698*/ 	.word	0x000000ff
        /*069c*/ 	.word	0x00000000
        /*06a0*/ 	.short	0x010a
        /*06a2*/ 	.byte	0x05
	.zero		1


	//   ....[92]....
        /*06a4*/ 	.word	0x000036c0
        /*06a8*/ 	.word	0x000000ff
        /*06ac*/ 	.word	0x00000000
        /*06b0*/ 	.short	0x010a
        /*06b2*/ 	.byte	0x05
	.zero		1


	//   ....[93]....
        /*06b4*/ 	.word	0x00003760
        /*06b8*/ 	.word	0x000000ff
        /*06bc*/ 	.word	0x00000000
        /*06c0*/ 	.short	0x010a
        /*06c2*/ 	.byte	0x05
	.zero		1


	//   ....[94]....
        /*06c4*/ 	.word	0x00003800
        /*06c8*/ 	.word	0x000000ff
        /*06cc*/ 	.word	0x00000000
        /*06d0*/ 	.short	0x010a
        /*06d2*/ 	.byte	0x05
	.zero		1


	//   ....[95]....
        /*06d4*/ 	.word	0x000038a0
        /*06d8*/ 	.word	0x000000ff
        /*06dc*/ 	.word	0x00000000
        /*06e0*/ 	.short	0x010a
        /*06e2*/ 	.byte	0x05
	.zero		1


	//   ....[96]....
        /*06e4*/ 	.word	0x00003940
        /*06e8*/ 	.word	0x000000ff
        /*06ec*/ 	.word	0x00000000
        /*06f0*/ 	.short	0x010a
        /*06f2*/ 	.byte	0x05
	.zero		1


	//   ....[97]....
        /*06f4*/ 	.word	0x000039e0
        /*06f8*/ 	.word	0x000000ff
        /*06fc*/ 	.word	0x00000000
        /*0700*/ 	.short	0x010a
        /*0702*/ 	.byte	0x05
	.zero		1


	//   ....[98]....
        /*0704*/ 	.word	0x00003a80
        /*0708*/ 	.word	0x000000ff
        /*070c*/ 	.word	0x00000000
        /*0710*/ 	.short	0x010a
        /*0712*/ 	.byte	0x05
	.zero		1


	//   ....[99]....
        /*0714*/ 	.word	0x00003b20
        /*0718*/ 	.word	0x000000ff
        /*071c*/ 	.word	0x00000000
        /*0720*/ 	.short	0x010a
        /*0722*/ 	.byte	0x05
	.zero		1


	//   ....[100]....
        /*0724*/ 	.word	0x00003bd0
        /*0728*/ 	.word	0x00000000
        /*072c*/ 	.word	0x00000000
        /*0730*/ 	.short	0x010a
        /*0732*/ 	.byte	0xff
	.zero		1


	//   ....[101]....
        /*0734*/ 	.word	0x00003d20
        /*0738*/ 	.word	0x000000ff
        /*073c*/ 	.word	0x000001e8
        /*0740*/ 	.short	0x010a
        /*0742*/ 	.byte	0x04
	.zero		1


	//   ....[102]....
        /*0744*/ 	.word	0x00003dc0
        /*0748*/ 	.word	0x000000ff
        /*074c*/ 	.word	0x000001e0
        /*0750*/ 	.short	0x010a
        /*0752*/ 	.byte	0x04
	.zero		1


	//   ....[103]....
        /*0754*/ 	.word	0x00003e60
        /*0758*/ 	.word	0x000000ff
        /*075c*/ 	.word	0x00000000
        /*0760*/ 	.short	0x0101
        /*0762*/ 	.byte	0x05
	.zero		1


	//   ....[104]....
        /*0764*/ 	.word	0x00003ea0
        /*0768*/ 	.word	0x000000ff
        /*076c*/ 	.word	0x000001e8
        /*0770*/ 	.short	0x0106
        /*0772*/ 	.byte	0x04
	.zero		1


	//   ....[105]....
        /*0774*/ 	.word	0x00003ee0
        /*0778*/ 	.word	0x00000000
        /*077c*/ 	.word	0x000001e8
        /*0780*/ 	.short	0x010a
        /*0782*/ 	.byte	0xff
	.zero		1


	//   ....[106]....
        /*0784*/ 	.word	0x00004400
        /*0788*/ 	.word	0x000000ff
        /*078c*/ 	.word	0x000001e0
        /*0790*/ 	.short	0x010a
        /*0792*/ 	.byte	0x12
	.zero		1


	//   ....[107]....
        /*0794*/ 	.word	0x000044b0
        /*0798*/ 	.word	0x000000ff
        /*079c*/ 	.word	0x00000000
        /*07a0*/ 	.short	0x0101
        /*07a2*/ 	.byte	0x1c
	.zero		1


	//   ....[108]....
        /*07a4*/ 	.word	0x000044c0
        /*07a8*/ 	.word	0x000000ff
        /*07ac*/ 	.word	0x00000200
        /*07b0*/ 	.short	0x010a
        /*07b2*/ 	.byte	0x16
	.zero		1


	//   ....[109]....
        /*07b4*/ 	.word	0x00004580
        /*07b8*/ 	.word	0x000000ff
        /*07bc*/ 	.word	0x00000000
        /*07c0*/ 	.short	0x010a
        /*07c2*/ 	.byte	0x04
	.zero		1


	//   ....[110]....
        /*07c4*/ 	.word	0x000045c0
        /*07c8*/ 	.word	0x000000ff
        /*07cc*/ 	.word	0x00000000
        /*07d0*/ 	.short	0x010a
        /*07d2*/ 	.byte	0x10
	.zero		1


	//   ....[111]....
        /*07d4*/ 	.word	0x00004700
        /*07d8*/ 	.word	0x000000ff
        /*07dc*/ 	.word	0x00000000
        /*07e0*/ 	.short	0x010a
        /*07e2*/ 	.byte	0x04
	.zero		1


	//   ....[112]....
        /*07e4*/ 	.word	0x00004950
        /*07e8*/ 	.word	0x000000ff
        /*07ec*/ 	.word	0x00000000
        /*07f0*/ 	.short	0x010a
        /*07f2*/ 	.byte	0x04
	.zero		1


	//   ....[113]....
        /*07f4*/ 	.word	0x000049e0
        /*07f8*/ 	.word	0x000000ff
        /*07fc*/ 	.word	0x00000000
        /*0800*/ 	.short	0x010a
        /*0802*/ 	.byte	0x04
	.zero		1


	//   ....[114]....
        /*0804*/ 	.word	0x00004f30
        /*0808*/ 	.word	0x000000ff
        /*080c*/ 	.word	0x000001e0
        /*0810*/ 	.short	0x010a
        /*0812*/ 	.byte	0x18
	.zero		1


	//   ....[115]....
        /*0814*/ 	.word	0x00004fd0
        /*0818*/ 	.word	0x000000ff
        /*081c*/ 	.word	0x00000000
        /*0820*/ 	.short	0x0101
        /*0822*/ 	.byte	0x24
	.zero		1


	//   ....[116]....
        /*0824*/ 	.word	0x00005500
        /*0828*/ 	.word	0x000000ff
        /*082c*/ 	.word	0x000001d8
        /*0830*/ 	.short	0x010a
        /*0832*/ 	.byte	0x18
	.zero		1


	//   ....[117]....
        /*0834*/ 	.word	0x000056d0
        /*0838*/ 	.word	0x000000ff
        /*083c*/ 	.word	0x000001b8
        /*0840*/ 	.short	0x010a
        /*0842*/ 	.byte	0x07
	.zero		1


	//   ....[118]....
        /*0844*/ 	.word	0x00005a20
        /*0848*/ 	.word	0x000000ff
        /*084c*/ 	.word	0x000001a0
        /*0850*/ 	.short	0x010b
        /*0852*/ 	.byte	0x07
	.zero		1


	//   ....[119]....
        /*0854*/ 	.word	0x00005a30
        /*0858*/ 	.word	0x000000ff
        /*085c*/ 	.word	0x00000000
        /*0860*/ 	.short	0x0101
        /*0862*/ 	.byte	0x06
	.zero		1


	//   ....[120]....
        /*0864*/ 	.word	0x00005a40
        /*0868*/ 	.word	0x000000ff
        /*086c*/ 	.word	0x000001b8
        /*0870*/ 	.short	0x010a
        /*0872*/ 	.byte	0x04
	.zero		1


	//   ....[121]....
        /*0874*/ 	.word	0x00005c60
        /*0878*/ 	.word	0x000000ff
        /*087c*/ 	.word	0x000001a0
        /*0880*/ 	.short	0x010b
        /*0882*/ 	.byte	0x04
	.zero		1


	//   ....[122]....
        /*0884*/ 	.word	0x00005c70
        /*0888*/ 	.word	0x000000ff
        /*088c*/ 	.word	0x00000000
        /*0890*/ 	.short	0x0101
        /*0892*/ 	.byte	0x05
	.zero		1


	//   ....[123]....
        /*0894*/ 	.word	0x00005cc0
        /*0898*/ 	.word	0x000000ff
        /*089c*/ 	.word	0x00000000
        /*08a0*/ 	.short	0x010a
        /*08a2*/ 	.byte	0x04
	.zero		1


	//   ....[124]....
        /*08a4*/ 	.word	0x00005d90
        /*08a8*/ 	.word	0x00000002
        /*08ac*/ 	.word	0x00000000
        /*08b0*/ 	.short	0x010a
        /*08b2*/ 	.byte	0xff
	.zero		1


	//   ....[125]....
        /*08b4*/ 	.word	0x00005e00
        /*08b8*/ 	.word	0x00000004
        /*08bc*/ 	.word	0x00000000
        /*08c0*/ 	.short	0x010a
        /*08c2*/ 	.byte	0xff
	.zero		1


	//   ....[126]....
        /*08c4*/ 	.word	0x000061e0
        /*08c8*/ 	.word	0x000000ff
        /*08cc*/ 	.word	0x000001e0
        /*08d0*/ 	.short	0x010a
        /*08d2*/ 	.byte	0x31
	.zero		1


	//   ....[127]....
        /*08d4*/ 	.word	0x000062b0
        /*08d8*/ 	.word	0x000000ff
        /*08dc*/ 	.word	0x00000000
        /*08e0*/ 	.short	0x0101
        /*08e2*/ 	.byte	0x04
	.zero		1


	//   ....[128]....
        /*08e4*/ 	.word	0x00006e90
        /*08e8*/ 	.word	0x00000000
        /*08ec*/ 	.word	0x000001a0
        /*08f0*/ 	.short	0x010a
        /*08f2*/ 	.byte	0xff
	.zero		1


	//   ....[129]....
        /*08f4*/ 	.word	0x00006f20
        /*08f8*/ 	.word	0x0000001b
        /*08fc*/ 	.word	0x000001f0
        /*0900*/ 	.short	0x010a
        /*0902*/ 	.byte	0xff
	.zero		1


	//   ....[130]....
        /*0904*/ 	.word	0x000070d0
        /*0908*/ 	.word	0x00000000
        /*090c*/ 	.word	0x000001a0
        /*0910*/ 	.short	0x010a
        /*0912*/ 	.byte	0xff
	.zero		1


	//   ....[131]....
        /*0914*/ 	.word	0x00007270
        /*0918*/ 	.word	0x0000001b
        /*091c*/ 	.word	0x000001f0
        /*0920*/ 	.short	0x010a
        /*0922*/ 	.byte	0xff
	.zero		1


	//   ....[132]....
        /*0924*/ 	.word	0x00007a80
        /*0928*/ 	.word	0x00000000
        /*092c*/ 	.word	0x00000000
        /*0930*/ 	.short	0x0101
        /*0932*/ 	.byte	0xff
	.zero		1


	//   ....[133]....
        /*0934*/ 	.word	0x00007a90
        /*0938*/ 	.word	0x00000003
        /*093c*/ 	.word	0x000001a0
        /*0940*/ 	.short	0x010a
        /*0942*/ 	.byte	0xff
	.zero		1


	//   ....[134]....
        /*0944*/ 	.word	0x00007b50
        /*0948*/ 	.word	0x00000003
        /*094c*/ 	.word	0x000001a0
        /*0950*/ 	.short	0x010a
        /*0952*/ 	.byte	0xff
	.zero		1


	//   ....[135]....
        /*0954*/ 	.word	0x00007f80
        /*0958*/ 	.word	0x000000ff
        /*095c*/ 	.word	0x00000000
        /*0960*/ 	.short	0x0101
        /*0962*/ 	.byte	0x04
	.zero		1


	//   ....[136]....
        /*0964*/ 	.word	0x000084b0
        /*0968*/ 	.word	0x00000000
        /*096c*/ 	.word	0x00000000
        /*0970*/ 	.short	0x0101
        /*0972*/ 	.byte	0xff
	.zero		1


	//   ....[137]....
        /*0974*/ 	.word	0x00008720
        /*0978*/ 	.word	0x000000ff
        /*097c*/ 	.word	0x00000000
        /*0980*/ 	.short	0x0101
        /*0982*/ 	.byte	0x04
	.zero		1


	//   ....[138]....
        /*0984*/ 	.word	0x00008750
        /*0988*/ 	.word	0x00000000
        /*098c*/ 	.word	0x000000d0
        /*0990*/ 	.short	0x010a
        /*0992*/ 	.byte	0xff
	.zero		1


	//   ....[139]....
        /*0994*/ 	.word	0x000087b0
        /*0998*/ 	.word	0x00000000
        /*099c*/ 	.word	0x000000d0
        /*09a0*/ 	.short	0x010a
        /*09a2*/ 	.byte	0xff
	.zero		1


	//   ....[140]....
        /*09a4*/ 	.word	0x00008810
        /*09a8*/ 	.word	0x00000000
        /*09ac*/ 	.word	0x000001e0
        /*09b0*/ 	.short	0x010a
        /*09b2*/ 	.byte	0xff
	.zero		1


	//   ....[141]....
        /*09b4*/ 	.word	0x00008870
        /*09b8*/ 	.word	0x00000000
        /*09bc*/ 	.word	0x00000000
        /*09c0*/ 	.short	0x010a
        /*09c2*/ 	.byte	0xff
	.zero		1


	//   ....[142]....
        /*09c4*/ 	.word	0x000088d0
        /*09c8*/ 	.word	0x00000000
        /*09cc*/ 	.word	0x00000000
        /*09d0*/ 	.short	0x010a
        /*09d2*/ 	.byte	0xff
	.zero		1


	//   ....[143]....
        /*09d4*/ 	.word	0x00008930
        /*09d8*/ 	.word	0x00000000
        /*09dc*/ 	.word	0x00000000
        /*09e0*/ 	.short	0x010a
        /*09e2*/ 	.byte	0xff
	.zero		1


	//   ....[144]....
        /*09e4*/ 	.word	0x00008990
        /*09e8*/ 	.word	0x00000000
        /*09ec*/ 	.word	0x00000000
        /*09f0*/ 	.short	0x010a
        /*09f2*/ 	.byte	0xff
	.zero		1


	//   ....[145]....
        /*09f4*/ 	.word	0x000089f0
        /*09f8*/ 	.word	0x00000000
        /*09fc*/ 	.word	0x00000000
        /*0a00*/ 	.short	0x010a
        /*0a02*/ 	.byte	0xff
	.zero		1


	//   ....[146]....
        /*0a04*/ 	.word	0x00008a50
        /*0a08*/ 	.word	0x00000000
        /*0a0c*/ 	.word	0x00000000
        /*0a10*/ 	.short	0x010a
        /*0a12*/ 	.byte	0xff
	.zero		1


	//   ....[147]....
        /*0a14*/ 	.word	0x00008ab0
        /*0a18*/ 	.word	0x00000000
        /*0a1c*/ 	.word	0x00000000
        /*0a20*/ 	.short	0x010a
        /*0a22*/ 	.byte	0xff
	.zero		1


	//   ....[148]....
        /*0a24*/ 	.word	0x00008b10
        /*0a28*/ 	.word	0x00000000
        /*0a2c*/ 	.word	0x00000000
        /*0a30*/ 	.short	0x010a
        /*0a32*/ 	.byte	0xff
	.zero		1


	//   ....[149]....
        /*0a34*/ 	.word	0x00008b70
        /*0a38*/ 	.word	0x00000000
        /*0a3c*/ 	.word	0x00000000
        /*0a40*/ 	.short	0x010a
        /*0a42*/ 	.byte	0xff
	.zero		1


	//   ....[150]....
        /*0a44*/ 	.word	0x00008bd0
        /*0a48*/ 	.word	0x00000000
        /*0a4c*/ 	.word	0x00000000
        /*0a50*/ 	.short	0x010a
        /*0a52*/ 	.byte	0xff
	.zero		1


	//   ....[151]....
        /*0a54*/ 	.word	0x00008c30
        /*0a58*/ 	.word	0x00000000
        /*0a5c*/ 	.word	0x00000000
        /*0a60*/ 	.short	0x010a
        /*0a62*/ 	.byte	0xff
	.zero		1


	//   ....[152]....
        /*0a64*/ 	.word	0x00008c90
        /*0a68*/ 	.word	0x00000000
        /*0a6c*/ 	.word	0x00000000
        /*0a70*/ 	.short	0x010a
        /*0a72*/ 	.byte	0xff
	.zero		1


	//   ....[153]....
        /*0a74*/ 	.word	0x00008cf0
        /*0a78*/ 	.word	0x00000000
        /*0a7c*/ 	.word	0x00000000
        /*0a80*/ 	.short	0x010a
        /*0a82*/ 	.byte	0xff
	.zero		1


	//   ....[154]....
        /*0a84*/ 	.word	0x00008d50
        /*0a88*/ 	.word	0x00000000
        /*0a8c*/ 	.word	0x00000000
        /*0a90*/ 	.short	0x010a
        /*0a92*/ 	.byte	0xff
	.zero		1


	//   ....[155]....
        /*0a94*/ 	.word	0x00008db0
        /*0a98*/ 	.word	0x00000000
        /*0a9c*/ 	.word	0x00000000
        /*0aa0*/ 	.short	0x010a
        /*0aa2*/ 	.byte	0xff
	.zero		1


	//   ....[156]....
        /*0aa4*/ 	.word	0x00008e10
        /*0aa8*/ 	.word	0x00000000
        /*0aac*/ 	.word	0x00000000
        /*0ab0*/ 	.short	0x010a
        /*0ab2*/ 	.byte	0xff
	.zero		1


	//   ....[157]....
        /*0ab4*/ 	.word	0x00008e70
        /*0ab8*/ 	.word	0x00000000
        /*0abc*/ 	.word	0x00000000
        /*0ac0*/ 	.short	0x010a
        /*0ac2*/ 	.byte	0xff
	.zero		1


	//   ....[158]....
        /*0ac4*/ 	.word	0x00008ed0
        /*0ac8*/ 	.word	0x00000000
        /*0acc*/ 	.word	0x00000000
        /*0ad0*/ 	.short	0x010a
        /*0ad2*/ 	.byte	0xff
	.zero		1


	//   ....[159]....
        /*0ad4*/ 	.word	0x00008f30
        /*0ad8*/ 	.word	0x00000000
        /*0adc*/ 	.word	0x00000000
        /*0ae0*/ 	.short	0x010a
        /*0ae2*/ 	.byte	0xff
	.zero		1


	//   ....[160]....
        /*0ae4*/ 	.word	0x00008f90
        /*0ae8*/ 	.word	0x00000000
        /*0aec*/ 	.word	0x00000000
        /*0af0*/ 	.short	0x010a
        /*0af2*/ 	.byte	0xff
	.zero		1


	//   ....[161]....
        /*0af4*/ 	.word	0x00008ff0
        /*0af8*/ 	.word	0x00000000
        /*0afc*/ 	.word	0x00000000
        /*0b00*/ 	.short	0x010a
        /*0b02*/ 	.byte	0xff
	.zero		1


	//   ....[162]....
        /*0b04*/ 	.word	0x00009050
        /*0b08*/ 	.word	0x00000000
        /*0b0c*/ 	.word	0x00000000
        /*0b10*/ 	.short	0x010a
        /*0b12*/ 	.byte	0xff
	.zero		1


	//   ....[163]....
        /*0b14*/ 	.word	0x000090b0
        /*0b18*/ 	.word	0x00000000
        /*0b1c*/ 	.word	0x00000000
        /*0b20*/ 	.short	0x010a
        /*0b22*/ 	.byte	0xff
	.zero		1


	//   ....[164]....
        /*0b24*/ 	.word	0x00009110
        /*0b28*/ 	.word	0x00000000
        /*0b2c*/ 	.word	0x00000000
        /*0b30*/ 	.short	0x010a
        /*0b32*/ 	.byte	0xff
	.zero		1


	//   ....[165]....
        /*0b34*/ 	.word	0x00009170
        /*0b38*/ 	.word	0x00000000
        /*0b3c*/ 	.word	0x00000000
        /*0b40*/ 	.short	0x010a
        /*0b42*/ 	.byte	0xff
	.zero		1


	//   ....[166]....
        /*0b44*/ 	.word	0x000091d0
        /*0b48*/ 	.word	0x00000004
        /*0b4c*/ 	.word	0x000001e8
        /*0b50*/ 	.short	0x010a
        /*0b52*/ 	.byte	0xff
	.zero		1


	//   ....[167]....
        /*0b54*/ 	.word	0x00009230
        /*0b58*/ 	.word	0x00000004
        /*0b5c*/ 	.word	0x000001e0
        /*0b60*/ 	.short	0x010a
        /*0b62*/ 	.byte	0xff
	.zero		1


	//   ....[168]....
        /*0b64*/ 	.word	0x00009290
        /*0b68*/ 	.word	0x00000000
        /*0b6c*/ 	.word	0x000001e0
        /*0b70*/ 	.short	0x010a
        /*0b72*/ 	.byte	0xff
	.zero		1


	//   ....[169]....
        /*0b74*/ 	.word	0x000092f0
        /*0b78*/ 	.word	0x00000004
        /*0b7c*/ 	.word	0x00000200
        /*0b80*/ 	.short	0x010a
        /*0b82*/ 	.byte	0xff
	.zero		1


	//   ....[170]....
        /*0b84*/ 	.word	0x00009350
        /*0b88*/ 	.word	0x00000000
        /*0b8c*/ 	.word	0x00000000
        /*0b90*/ 	.short	0x010a
        /*0b92*/ 	.byte	0xff
	.zero		1


	//   ....[171]....
        /*0b94*/ 	.word	0x000093b0
        /*0b98*/ 	.word	0x00000000
        /*0b9c*/ 	.word	0x00000000
        /*0ba0*/ 	.short	0x010a
        /*0ba2*/ 	.byte	0xff
	.zero		1


	//   ....[172]....
        /*0ba4*/ 	.word	0x00009410
        /*0ba8*/ 	.word	0x00000000
        /*0bac*/ 	.word	0x00000000
        /*0bb0*/ 	.short	0x010a
        /*0bb2*/ 	.byte	0xff
	.zero		1


	//   ....[173]....
        /*0bb4*/ 	.word	0x00009470
        /*0bb8*/ 	.word	0x00000000
        /*0bbc*/ 	.word	0x000001e0
        /*0bc0*/ 	.short	0x010a
        /*0bc2*/ 	.byte	0xff
	.zero		1


	//   ....[174]....
        /*0bc4*/ 	.word	0x000094d0
        /*0bc8*/ 	.word	0x00000000
        /*0bcc*/ 	.word	0x000001d8
        /*0bd0*/ 	.short	0x010a
        /*0bd2*/ 	.byte	0xff
	.zero		1


	//   ....[175]....
        /*0bd4*/ 	.word	0x00009530
        /*0bd8*/ 	.word	0x00000008
        /*0bdc*/ 	.word	0x000001b8
        /*0be0*/ 	.short	0x010a
        /*0be2*/ 	.byte	0xff
	.zero		1


	//   ....[176]....
        /*0be4*/ 	.word	0x00009590
        /*0be8*/ 	.word	0x00000000
        /*0bec*/ 	.word	0x000001b8
        /*0bf0*/ 	.short	0x010a
        /*0bf2*/ 	.byte	0xff
	.zero		1


	//   ....[177]....
        /*0bf4*/ 	.word	0x000095f0
        /*0bf8*/ 	.word	0x00000000
        /*0bfc*/ 	.word	0x00000000
        /*0c00*/ 	.short	0x010a
        /*0c02*/ 	.byte	0xff
	.zero		1


	//   ....[178]....
        /*0c04*/ 	.word	0x00009640
        /*0c08*/ 	.word	0x00000002
        /*0c0c*/ 	.word	0x00000000
        /*0c10*/ 	.short	0x010a
        /*0c12*/ 	.byte	0xff
	.zero		1


	//   ....[179]....
        /*0c14*/ 	.word	0x000096a0
        /*0c18*/ 	.word	0x00000000
        /*0c1c*/ 	.word	0x000001e0
        /*0c20*/ 	.short	0x010a
        /*0c22*/ 	.byte	0xff
	.zero		1


	//   ....[180]....
        /*0c24*/ 	.word	0x000096f0
        /*0c28*/ 	.word	0x00000000
        /*0c2c*/ 	.word	0x000001a0
        /*0c30*/ 	.short	0x010a
        /*0c32*/ 	.byte	0xff
	.zero		1


	//   ....[181]....
        /*0c34*/ 	.word	0x00009740
        /*0c38*/ 	.word	0x0000001b
        /*0c3c*/ 	.word	0x000001f0
        /*0c40*/ 	.short	0x010a
        /*0c42*/ 	.byte	0xff
	.zero		1


	//   ....[182]....
        /*0c44*/ 	.word	0x00009790
        /*0c48*/ 	.word	0x00000003
        /*0c4c*/ 	.word	0x000001a0
        /*0c50*/ 	.short	0x010a
        /*0c52*/ 	.byte	0xff
	.zero		1


	//----- nvinfo : EIATTR_NUM_MBARRIERS
	.align		4
.L_47:
        /*0c54*/ 	.byte	0x03, 0x38
        /*0c56*/ 	.short	0x0042


	//----- nvinfo : EIATTR_EXIT_INSTR_OFFSETS
	.align		4
        /*0c58*/ 	.byte	0x04, 0x1c
        /*0c5a*/ 	.short	(.L_49 - .L_48)


	//   ....[0]....
.L_48:
        /*0c5c*/ 	.word	0x00003c00


	//   ....[1]....
        /*0c60*/ 	.word	0x00003eb0


	//   ....[2]....
        /*0c64*/ 	.word	0x00003f10


	//   ....[3]....
        /*0c68*/ 	.word	0x00004c50


	//   ....[4]....
        /*0c6c*/ 	.word	0x00005e30


	//   ....[5]....
        /*0c70*/ 	.word	0x00005e70


	//   ....[6]....
        /*0c74*/ 	.word	0x00008600


	//   ....[7]....
        /*0c78*/ 	.word	0x00008680


	//   ....[8]....
        /*0c7c*/ 	.word	0x000086b0


	//   ....[9]....
        /*0c80*/ 	.word	0x00008730


	//----- nvinfo : EIATTR_MAX_THREADS
	.align		4
.L_49:
        /*0c84*/ 	.byte	0x04, 0x05
        /*0c86*/ 	.short	(.L_51 - .L_50)
.L_50:
        /*0c88*/ 	.word	0x00000100
        /*0c8c*/ 	.word	0x00000001
        /*0c90*/ 	.word	0x00000001


	//----- nvinfo : EIATTR_CRS_STACK_SIZE
	.align		4
.L_51:
        /*0c94*/ 	.byte	0x04, 0x1e
        /*0c96*/ 	.short	(.L_53 - .L_52)
.L_52:
        /*0c98*/ 	.word	0x00000000


	//----- nvinfo : EIATTR_CBANK_PARAM_SIZE
	.align		4
.L_53:
        /*0c9c*/ 	.byte	0x03, 0x19
        /*0c9e*/ 	.short	0x0900


	//----- nvinfo : EIATTR_PARAM_CBANK
	.align		4
        /*0ca0*/ 	.byte	0x04, 0x0a
        /*0ca2*/ 	.short	(.L_55 - .L_54)
	.align		4
.L_54:
        /*0ca4*/ 	.word	index@(.nv.constant0._ZN7cutlass13device_kernelINS_4conv6kernel13ConvUniversalINS1_16ConvProblemShapeILNS1_8OperatorE1ELi3EEENS1_10collective14CollectiveConvINS1_47MainloopSm100TmaUmmaWarpSpecializedImplicitGemmILS5_1ELi26ELi3ELi1ELi2EN4cute5tupleIJNSA_1CILi1EEESD_SD_EEEEENSB_IJNSC_ILi64EEESG_NSB_IJNSC_ILi32EEEEEEEEENS_6half_tESK_NSA_8TiledMMAINSA_8MMA_AtomIJNSA_20SM100_MMA_F16BF16_SSISK_SK_fLi64ELi64ELNSA_4UMMA5MajorE0ELSP_1ELNSO_7ScaleInE0ELSQ_0EEEEEENSA_6LayoutISE_NSB_IJNSC_ILi0EEESU_SU_EEEEENSB_IJNSA_10UnderscoreESX_SX_EEEEENS7_6detail27Sm100ImplicitGemmTileTraitsINSA_20SM90_TMA_LOAD_IM2COLENSA_14ComposedLayoutINSA_7SwizzleILi2ELi4ELi3EEENSA_18smem_ptr_flag_bitsILi16EEENST_INSB_IJNSC_ILi8EEESH_EEENSB_IJSH_SD_EEEEEEEvEENS11_INSA_13SM90_TMA_LOADENS13_INS14_ILi3ELi4ELi3EEES17_NST_INSB_IJSG_S18_EEENSB_IJSD_SG_EEEEEEEvEEEENS_8epilogue10collective18CollectiveEpilogueINS1M_23Sm100TmaWarpSpecializedILi3ELi2ELi16ELb1ELb0EEEJSJ_NSB_IJNST_ISG_SD_EENST_ISH_SD_EEEEESK_NSB_IJNSB_IJllllEEESD_SU_EEESK_S1V_NS1M_6fusion15FusionCallbacksIS1Q_NS1W_17LinearCombinationISK_fSK_fLNS_15FloatRoundStyleE2EEESJ_S1T_JEEENSA_5SM1004TMEM4LOAD26SM100_TMEM_LOAD_16dp256b4xES12_S1C_NSA_17SM75_U32x4_LDSM_NENSA_21SM90_TMA_STORE_IM2COLES1C_NSA_17SM90_U32x4_STSM_NENSA_39AutoVectorizingCopyWithAssumedAlignmentILi128EEEEEEvvEEEEvNT_6ParamsE)
        /*0ca8*/ 	.short	0x0380
        /*0caa*/ 	.short	0x0900


	//----- nvinfo : EIATTR_SW_WAR
	.align		4
.L_55:
        /*0cac*/ 	.byte	0x04, 0x36
        /*0cae*/ 	.short	(.L_57 - .L_56)
.L_56:
        /*0cb0*/ 	.word	0x00000008
.L_57:


//--------------------- .nv.callgraph             --------------------------
	.section	.nv.callgraph,"",@"SHT_CUDA_CALLGRAPH"
	.align	4
	.sectionentsize	8
	.align		4
        /*0000*/ 	.word	0x00000000
	.align		4
        /*0004*/ 	.word	0xffffffff
	.align		4
        /*0008*/ 	.word	index@(_ZN7cutlass13device_kernelINS_4conv6kernel13ConvUniversalINS1_16ConvProblemShapeILNS1_8OperatorE1ELi3EEENS1_10collective14CollectiveConvINS1_47MainloopSm100TmaUmmaWarpSpecializedImplicitGemmILS5_1ELi26ELi3ELi1ELi2EN4cute5tupleIJNSA_1CILi1EEESD_SD_EEEEENSB_IJNSC_ILi64EEESG_NSB_IJNSC_ILi32EEEEEEEEENS_6half_tESK_NSA_8TiledMMAINSA_8MMA_AtomIJNSA_20SM100_MMA_F16BF16_SSISK_SK_fLi64ELi64ELNSA_4UMMA5MajorE0ELSP_1ELNSO_7ScaleInE0ELSQ_0EEEEEENSA_6LayoutISE_NSB_IJNSC_ILi0EEESU_SU_EEEEENSB_IJNSA_10UnderscoreESX_SX_EEEEENS7_6detail27Sm100ImplicitGemmTileTraitsINSA_20SM90_TMA_LOAD_IM2COLENSA_14ComposedLayoutINSA_7SwizzleILi2ELi4ELi3EEENSA_18smem_ptr_flag_bitsILi16EEENST_INSB_IJNSC_ILi8EEESH_EEENSB_IJSH_SD_EEEEEEEvEENS11_INSA_13SM90_TMA_LOADENS13_INS14_ILi3ELi4ELi3EEES17_NST_INSB_IJSG_S18_EEENSB_IJSD_SG_EEEEEEEvEEEENS_8epilogue10collective18CollectiveEpilogueINS1M_23Sm100TmaWarpSpecializedILi3ELi2ELi16ELb1ELb0EEEJSJ_NSB_IJNST_ISG_SD_EENST_ISH_SD_EEEEESK_NSB_IJNSB_IJllllEEESD_SU_EEESK_S1V_NS1M_6fusion15FusionCallbacksIS1Q_NS1W_17LinearCombinationISK_fSK_fLNS_15FloatRoundStyleE2EEESJ_S1T_JEEENSA_5SM1004TMEM4LOAD26SM100_TMEM_LOAD_16dp256b4xES12_S1C_NSA_17SM75_U32x4_LDSM_NENSA_21SM90_TMA_STORE_IM2COLES1C_NSA_17SM90_U32x4_STSM_NENSA_39AutoVectorizingCopyWithAssumedAlignmentILi128EEEEEEvvEEEEvNT_6ParamsE)
	.align		4
        /*000c*/ 	.word	index@(__assertfail)
	.align		4
        /*0010*/ 	.word	0x00000000
	.align		4
        /*0014*/ 	.word	0xfffffffe
	.align		4
        /*0018*/ 	.word	0x00000000
	.align		4
        /*001c*/ 	.word	0xfffffffd
	.align		4
        /*0020*/ 	.word	0x00000000
	.align		4
        /*0024*/ 	.word	0xfffffffc


//--------------------- .nv.constant4             --------------------------
	.section	.nv.constant4,"a",@progbits
	.align	8
	.align		8
.nv.constant4:
        /*0000*/ 	.dword	__assertfail
	.align		8
        /*0008*/ 	.dword	__unnamed_1
	.align		8
        /*0010*/ 	.dword	__unnamed_2
	.align		8
        /*0018*/ 	.dword	_ZN39_INTERNAL_6694dfb1_4_k_cu_2bb5a1d6_30704cuda3std3__45__cpo5beginE
	.align		8
        /*0020*/ 	.dword	_ZN39_INTERNAL_6694dfb1_4_k_cu_2bb5a1d6_30704cuda3std3__45__cpo3endE
	.align		8
        /*0028*/ 	.dword	_ZN39_INTERNAL_6694dfb1_4_k_cu_2bb5a1d6_30704cuda3std3__45__cpo6cbeginE
	.align		8
        /*0030*/ 	.dword	_ZN39_INTERNAL_6694dfb1_4_k_cu_2bb5a1d6_30704cuda3std3__45__cpo4cendE
	.align		8
        /*0038*/ 	.dword	_ZN39_INTERNAL_6694dfb1_4_k_cu_2bb5a1d6_30704cuda3std3__441_GLOBAL__N__6694dfb1_4_k_cu_2bb5a1d6_30706ignoreE
	.align		8
        /*0040*/ 	.dword	_ZN39_INTERNAL_6694dfb1_4_k_cu_2bb5a1d6_30704cuda3std3__419piecewise_constructE
	.align		8
        /*0048*/ 	.dword	_ZN39_INTERNAL_6694dfb1_4_k_cu_2bb5a1d6_30704cuda3std3__48in_placeE
	.align		8
        /*0050*/ 	.dword	_ZN39_INTERNAL_6694dfb1_4_k_cu_2bb5a1d6_30704cuda3std6ranges3__45__cpo4swapE
	.align		8
        /*0058*/ 	.dword	_ZN39_INTERNAL_6694dfb1_4_k_cu_2bb5a1d6_30704cuda3std6ranges3__45__cpo9iter_moveE
	.align		8
        /*0060*/ 	.dword	_ZN39_INTERNAL_6694dfb1_4_k_cu_2bb5a1d6_30704cute7productE
	.align		8
        /*0068*/ 	.dword	_ZN39_INTERNAL_6694dfb1_4_k_cu_2bb5a1d6_30704cute1_E
	.align		8
        /*0070*/ 	.dword	$str$27
	.align		8
        /*0078*/ 	.dword	$str$28
	.align		8
        /*0080*/ 	.dword	$str$29
	.align		8
        /*0088*/ 	.dword	$str$30


//--------------------- .text._ZN7cutlass13device_kernelINS_4conv6kernel13ConvUniversalINS1_16ConvProblemShapeILNS1_8OperatorE1ELi3EEENS1_10collective14CollectiveConvINS1_47MainloopSm100TmaUmmaWarpSpecializedImplicitGemmILS5_1ELi26ELi3ELi1ELi2EN4cute5tupleIJNSA_1CILi1EEESD_SD_EEEEENSB_IJNSC_ILi64EEESG_NSB_IJNSC_ILi32EEEEEEEEENS_6half_tESK_NSA_8TiledMMAINSA_8MMA_AtomIJNSA_20SM100_MMA_F16BF16_SSISK_SK_fLi64ELi64ELNSA_4UMMA5MajorE0ELSP_1ELNSO_7ScaleInE0ELSQ_0EEEEEENSA_6LayoutISE_NSB_IJNSC_ILi0EEESU_SU_EEEEENSB_IJNSA_10UnderscoreESX_SX_EEEEENS7_6detail27Sm100ImplicitGemmTileTraitsINSA_20SM90_TMA_LOAD_IM2COLENSA_14ComposedLayoutINSA_7SwizzleILi2ELi4ELi3EEENSA_18smem_ptr_flag_bitsILi16EEENST_INSB_IJNSC_ILi8EEESH_EEENSB_IJSH_SD_EEEEEEEvEENS11_INSA_13SM90_TMA_LOADENS13_INS14_ILi3ELi4ELi3EEES17_NST_INSB_IJSG_S18_EEENSB_IJSD_SG_EEEEEEEvEEEENS_8epilogue10collective18CollectiveEpilogueINS1M_23Sm100TmaWarpSpecializedILi3ELi2ELi16ELb1ELb0EEEJSJ_NSB_IJNST_ISG_SD_EENST_ISH_SD_EEEEESK_NSB_IJNSB_IJllllEEESD_SU_EEESK_S1V_NS1M_6fusion15FusionCallbacksIS1Q_NS1W_17LinearCombinationISK_fSK_fLNS_15FloatRoundStyleE2EEESJ_S1T_JEEENSA_5SM1004TMEM4LOAD26SM100_TMEM_LOAD_16dp256b4xES12_S1C_NSA_17SM75_U32x4_LDSM_NENSA_21SM90_TMA_STORE_IM2COLES1C_NSA_17SM90_U32x4_STSM_NENSA_39AutoVectorizingCopyWithAssumedAlignmentILi128EEEEEEvvEEEEvNT_6ParamsE --------------------------
	.section	.text._ZN7cutlass13device_kernelINS_4conv6kernel13ConvUniversalINS1_16ConvProblemShapeILNS1_8OperatorE1ELi3EEENS1_10collective14CollectiveConvINS1_47MainloopSm100TmaUmmaWarpSpecializedImplicitGemmILS5_1ELi26ELi3ELi1ELi2EN4cute5tupleIJNSA_1CILi1EEESD_SD_EEEEENSB_IJNSC_ILi64EEESG_NSB_IJNSC_ILi32EEEEEEEEENS_6half_tESK_NSA_8TiledMMAINSA_8MMA_AtomIJNSA_20SM100_MMA_F16BF16_SSISK_SK_fLi64ELi64ELNSA_4UMMA5MajorE0ELSP_1ELNSO_7ScaleInE0ELSQ_0EEEEEENSA_6LayoutISE_NSB_IJNSC_ILi0EEESU_SU_EEEEENSB_IJNSA_10UnderscoreESX_SX_EEEEENS7_6detail27Sm100ImplicitGemmTileTraitsINSA_20SM90_TMA_LOAD_IM2COLENSA_14ComposedLayoutINSA_7SwizzleILi2ELi4ELi3EEENSA_18smem_ptr_flag_bitsILi16EEENST_INSB_IJNSC_ILi8EEESH_EEENSB_IJSH_SD_EEEEEEEvEENS11_INSA_13SM90_TMA_LOADENS13_INS14_ILi3ELi4ELi3EEES17_NST_INSB_IJSG_S18_EEENSB_IJSD_SG_EEEEEEEvEEEENS_8epilogue10collective18CollectiveEpilogueINS1M_23Sm100TmaWarpSpecializedILi3ELi2ELi16ELb1ELb0EEEJSJ_NSB_IJNST_ISG_SD_EENST_ISH_SD_EEEEESK_NSB_IJNSB_IJllllEEESD_SU_EEESK_S1V_NS1M_6fusion15FusionCallbacksIS1Q_NS1W_17LinearCombinationISK_fSK_fLNS_15FloatRoundStyleE2EEESJ_S1T_JEEENSA_5SM1004TMEM4LOAD26SM100_TMEM_LOAD_16dp256b4xES12_S1C_NSA_17SM75_U32x4_LDSM_NENSA_21SM90_TMA_STORE_IM2COLES1C_NSA_17SM90_U32x4_STSM_NENSA_39AutoVectorizingCopyWithAssumedAlignmentILi128EEEEEEvvEEEEvNT_6ParamsE,"ax",@progbits
	.align	128
.text._ZN7cutlass13device_kernelINS_4conv6kernel13ConvUniversalINS1_16ConvProblemShapeILNS1_8OperatorE1ELi3EEENS1_10collective14CollectiveConvINS1_47MainloopSm100TmaUmmaWarpSpecializedImplicitGemmILS5_1ELi26ELi3ELi1ELi2EN4cute5tupleIJNSA_1CILi1EEESD_SD_EEEEENSB_IJNSC_ILi64EEESG_NSB_IJNSC_ILi32EEEEEEEEENS_6half_tESK_NSA_8TiledMMAINSA_8MMA_AtomIJNSA_20SM100_MMA_F16BF16_SSISK_SK_fLi64ELi64ELNSA_4UMMA5MajorE0ELSP_1ELNSO_7ScaleInE0ELSQ_0EEEEEENSA_6LayoutISE_NSB_IJNSC_ILi0EEESU_SU_EEEEENSB_IJNSA_10UnderscoreESX_SX_EEEEENS7_6detail27Sm100ImplicitGemmTileTraitsINSA_20SM90_TMA_LOAD_IM2COLENSA_14ComposedLayoutINSA_7SwizzleILi2ELi4ELi3EEENSA_18smem_ptr_flag_bitsILi16EEENST_INSB_IJNSC_ILi8EEESH_EEENSB_IJSH_SD_EEEEEEEvEENS11_INSA_13SM90_TMA_LOADENS13_INS14_ILi3ELi4ELi3EEES17_NST_INSB_IJSG_S18_EEENSB_IJSD_SG_EEEEEEEvEEEENS_8epilogue10collective18CollectiveEpilogueINS1M_23Sm100TmaWarpSpecializedILi3ELi2ELi16ELb1ELb0EEEJSJ_NSB_IJNST_ISG_SD_EENST_ISH_SD_EEEEESK_NSB_IJNSB_IJllllEEESD_SU_EEESK_S1V_NS1M_6fusion15FusionCallbacksIS1Q_NS1W_17LinearCombinationISK_fSK_fLNS_15FloatRoundStyleE2EEESJ_S1T_JEEENSA_5SM1004TMEM4LOAD26SM100_TMEM_LOAD_16dp256b4xES12_S1C_NSA_17SM75_U32x4_LDSM_NENSA_21SM90_TMA_STORE_IM2COLES1C_NSA_17SM90_U32x4_STSM_NENSA_39AutoVectorizingCopyWithAssumedAlignmentILi128EEEEEEvvEEEEvNT_6ParamsE:
        .type           _ZN7cutlass13device_kernelINS_4conv6kernel13ConvUniversalINS1_16ConvProblemShapeILNS1_8OperatorE1ELi3EEENS1_10collective14CollectiveConvINS1_47MainloopSm100TmaUmmaWarpSpecializedImplicitGemmILS5_1ELi26ELi3ELi1ELi2EN4cute5tupleIJNSA_1CILi1EEESD_SD_EEEEENSB_IJNSC_ILi64EEESG_NSB_IJNSC_ILi32EEEEEEEEENS_6half_tESK_NSA_8TiledMMAINSA_8MMA_AtomIJNSA_20SM100_MMA_F16BF16_SSISK_SK_fLi64ELi64ELNSA_4UMMA5MajorE0ELSP_1ELNSO_7ScaleInE0ELSQ_0EEEEEENSA_6LayoutISE_NSB_IJNSC_ILi0EEESU_SU_EEEEENSB_IJNSA_10UnderscoreESX_SX_EEEEENS7_6detail27Sm100ImplicitGemmTileTraitsINSA_20SM90_TMA_LOAD_IM2COLENSA_14ComposedLayoutINSA_7SwizzleILi2ELi4ELi3EEENSA_18smem_ptr_flag_bitsILi16EEENST_INSB_IJNSC_ILi8EEESH_EEENSB_IJSH_SD_EEEEEEEvEENS11_INSA_13SM90_TMA_LOADENS13_INS14_ILi3ELi4ELi3EEES17_NST_INSB_IJSG_S18_EEENSB_IJSD_SG_EEEEEEEvEEEENS_8epilogue10collective18CollectiveEpilogueINS1M_23Sm100TmaWarpSpecializedILi3ELi2ELi16ELb1ELb0EEEJSJ_NSB_IJNST_ISG_SD_EENST_ISH_SD_EEEEESK_NSB_IJNSB_IJllllEEESD_SU_EEESK_S1V_NS1M_6fusion15FusionCallbacksIS1Q_NS1W_17LinearCombinationISK_fSK_fLNS_15FloatRoundStyleE2EEESJ_S1T_JEEENSA_5SM1004TMEM4LOAD26SM100_TMEM_LOAD_16dp256b4xES12_S1C_NSA_17SM75_U32x4_LDSM_NENSA_21SM90_TMA_STORE_IM2COLES1C_NSA_17SM90_U32x4_STSM_NENSA_39AutoVectorizingCopyWithAssumedAlignmentILi128EEEEEEvvEEEEvNT_6ParamsE,@function
        .size           _ZN7cutlass13device_kernelINS_4conv6kernel13ConvUniversalINS1_16ConvProblemShapeILNS1_8OperatorE1ELi3EEENS1_10collective14CollectiveConvINS1_47MainloopSm100TmaUmmaWarpSpecializedImplicitGemmILS5_1ELi26ELi3ELi1ELi2EN4cute5tupleIJNSA_1CILi1EEESD_SD_EEEEENSB_IJNSC_ILi64EEESG_NSB_IJNSC_ILi32EEEEEEEEENS_6half_tESK_NSA_8TiledMMAINSA_8MMA_AtomIJNSA_20SM100_MMA_F16BF16_SSISK_SK_fLi64ELi64ELNSA_4UMMA5MajorE0ELSP_1ELNSO_7ScaleInE0ELSQ_0EEEEEENSA_6LayoutISE_NSB_IJNSC_ILi0EEESU_SU_EEEEENSB_IJNSA_10UnderscoreESX_SX_EEEEENS7_6detail27Sm100ImplicitGemmTileTraitsINSA_20SM90_TMA_LOAD_IM2COLENSA_14ComposedLayoutINSA_7SwizzleILi2ELi4ELi3EEENSA_18smem_ptr_flag_bitsILi16EEENST_INSB_IJNSC_ILi8EEESH_EEENSB_IJSH_SD_EEEEEEEvEENS11_INSA_13SM90_TMA_LOADENS13_INS14_ILi3ELi4ELi3EEES17_NST_INSB_IJSG_S18_EEENSB_IJSD_SG_EEEEEEEvEEEENS_8epilogue10collective18CollectiveEpilogueINS1M_23Sm100TmaWarpSpecializedILi3ELi2ELi16ELb1ELb0EEEJSJ_NSB_IJNST_ISG_SD_EENST_ISH_SD_EEEEESK_NSB_IJNSB_IJllllEEESD_SU_EEESK_S1V_NS1M_6fusion15FusionCallbacksIS1Q_NS1W_17LinearCombinationISK_fSK_fLNS_15FloatRoundStyleE2EEESJ_S1T_JEEENSA_5SM1004TMEM4LOAD26SM100_TMEM_LOAD_16dp256b4xES12_S1C_NSA_17SM75_U32x4_LDSM_NENSA_21SM90_TMA_STORE_IM2COLES1C_NSA_17SM90_U32x4_STSM_NENSA_39AutoVectorizingCopyWithAssumedAlignmentILi128EEEEEEvvEEEEvNT_6ParamsE,(.L_x_210 - _ZN7cutlass13device_kernelINS_4conv6kernel13ConvUniversalINS1_16ConvProblemShapeILNS1_8OperatorE1ELi3EEENS1_10collective14CollectiveConvINS1_47MainloopSm100TmaUmmaWarpSpecializedImplicitGemmILS5_1ELi26ELi3ELi1ELi2EN4cute5tupleIJNSA_1CILi1EEESD_SD_EEEEENSB_IJNSC_ILi64EEESG_NSB_IJNSC_ILi32EEEEEEEEENS_6half_tESK_NSA_8TiledMMAINSA_8MMA_AtomIJNSA_20SM100_MMA_F16BF16_SSISK_SK_fLi64ELi64ELNSA_4UMMA5MajorE0ELSP_1ELNSO_7ScaleInE0ELSQ_0EEEEEENSA_6LayoutISE_NSB_IJNSC_ILi0EEESU_SU_EEEEENSB_IJNSA_10UnderscoreESX_SX_EEEEENS7_6detail27Sm100ImplicitGemmTileTraitsINSA_20SM90_TMA_LOAD_IM2COLENSA_14ComposedLayoutINSA_7SwizzleILi2ELi4ELi3EEENSA_18smem_ptr_flag_bitsILi16EEENST_INSB_IJNSC_ILi8EEESH_EEENSB_IJSH_SD_EEEEEEEvEENS11_INSA_13SM90_TMA_LOADENS13_INS14_ILi3ELi4ELi3EEES17_NST_INSB_IJSG_S18_EEENSB_IJSD_SG_EEEEEEEvEEEENS_8epilogue10collective18CollectiveEpilogueINS1M_23Sm100TmaWarpSpecializedILi3ELi2ELi16ELb1ELb0EEEJSJ_NSB_IJNST_ISG_SD_EENST_ISH_SD_EEEEESK_NSB_IJNSB_IJllllEEESD_SU_EEESK_S1V_NS1M_6fusion15FusionCallbacksIS1Q_NS1W_17LinearCombinationISK_fSK_fLNS_15FloatRoundStyleE2EEESJ_S1T_JEEENSA_5SM1004TMEM4LOAD26SM100_TMEM_LOAD_16dp256b4xES12_S1C_NSA_17SM75_U32x4_LDSM_NENSA_21SM90_TMA_STORE_IM2COLES1C_NSA_17SM90_U32x4_STSM_NENSA_39AutoVectorizingCopyWithAssumedAlignmentILi128EEEEEEvvEEEEvNT_6ParamsE)
        .other          _ZN7cutlass13device_kernelINS_4conv6kernel13ConvUniversalINS1_16ConvProblemShapeILNS1_8OperatorE1ELi3EEENS1_10collective14CollectiveConvINS1_47MainloopSm100TmaUmmaWarpSpecializedImplicitGemmILS5_1ELi26ELi3ELi1ELi2EN4cute5tupleIJNSA_1CILi1EEESD_SD_EEEEENSB_IJNSC_ILi64EEESG_NSB_IJNSC_ILi32EEEEEEEEENS_6half_tESK_NSA_8TiledMMAINSA_8MMA_AtomIJNSA_20SM100_MMA_F16BF16_SSISK_SK_fLi64ELi64ELNSA_4UMMA5MajorE0ELSP_1ELNSO_7ScaleInE0ELSQ_0EEEEEENSA_6LayoutISE_NSB_IJNSC_ILi0EEESU_SU_EEEEENSB_IJNSA_10UnderscoreESX_SX_EEEEENS7_6detail27Sm100ImplicitGemmTileTraitsINSA_20SM90_TMA_LOAD_IM2COLENSA_14ComposedLayoutINSA_7SwizzleILi2ELi4ELi3EEENSA_18smem_ptr_flag_bitsILi16EEENST_INSB_IJNSC_ILi8EEESH_EEENSB_IJSH_SD_EEEEEEEvEENS11_INSA_13SM90_TMA_LOADENS13_INS14_ILi3ELi4ELi3EEES17_NST_INSB_IJSG_S18_EEENSB_IJSD_SG_EEEEEEEvEEEENS_8epilogue10collective18CollectiveEpilogueINS1M_23Sm100TmaWarpSpecializedILi3ELi2ELi16ELb1ELb0EEEJSJ_NSB_IJNST_ISG_SD_EENST_ISH_SD_EEEEESK_NSB_IJNSB_IJllllEEESD_SU_EEESK_S1V_NS1M_6fusion15FusionCallbacksIS1Q_NS1W_17LinearCombinationISK_fSK_fLNS_15FloatRoundStyleE2EEESJ_S1T_JEEENSA_5SM1004TMEM4LOAD26SM100_TMEM_LOAD_16dp256b4xES12_S1C_NSA_17SM75_U32x4_LDSM_NENSA_21SM90_TMA_STORE_IM2COLES1C_NSA_17SM90_U32x4_STSM_NENSA_39AutoVectorizingCopyWithAssumedAlignmentILi128EEEEEEvvEEEEvNT_6ParamsE,@"STO_CUDA_ENTRY STV_DEFAULT"
_ZN7cutlass13device_kernelINS_4conv6kernel13ConvUniversalINS1_16ConvProblemShapeILNS1_8OperatorE1ELi3EEENS1_10collective14CollectiveConvINS1_47MainloopSm100TmaUmmaWarpSpecializedImplicitGemmILS5_1ELi26ELi3ELi1ELi2EN4cute5tupleIJNSA_1CILi1EEESD_SD_EEEEENSB_IJNSC_ILi64EEESG_NSB_IJNSC_ILi32EEEEEEEEENS_6half_tESK_NSA_8TiledMMAINSA_8MMA_AtomIJNSA_20SM100_MMA_F16BF16_SSISK_SK_fLi64ELi64ELNSA_4UMMA5MajorE0ELSP_1ELNSO_7ScaleInE0ELSQ_0EEEEEENSA_6LayoutISE_NSB_IJNSC_ILi0EEESU_SU_EEEEENSB_IJNSA_10UnderscoreESX_SX_EEEEENS7_6detail27Sm100ImplicitGemmTileTraitsINSA_20SM90_TMA_LOAD_IM2COLENSA_14ComposedLayoutINSA_7SwizzleILi2ELi4ELi3EEENSA_18smem_ptr_flag_bitsILi16EEENST_INSB_IJNSC_ILi8EEESH_EEENSB_IJSH_SD_EEEEEEEvEENS11_INSA_13SM90_TMA_LOADENS13_INS14_ILi3ELi4ELi3EEES17_NST_INSB_IJSG_S18_EEENSB_IJSD_SG_EEEEEEEvEEEENS_8epilogue10collective18CollectiveEpilogueINS1M_23Sm100TmaWarpSpecializedILi3ELi2ELi16ELb1ELb0EEEJSJ_NSB_IJNST_ISG_SD_EENST_ISH_SD_EEEEESK_NSB_IJNSB_IJllllEEESD_SU_EEESK_S1V_NS1M_6fusion15FusionCallbacksIS1Q_NS1W_17LinearCombinationISK_fSK_fLNS_15FloatRoundStyleE2EEESJ_S1T_JEEENSA_5SM1004TMEM4LOAD26SM100_TMEM_LOAD_16dp256b4xES12_S1C_NSA_17SM75_U32x4_LDSM_NENSA_21SM90_TMA_STORE_IM2COLES1C_NSA_17SM90_U32x4_STSM_NENSA_39AutoVectorizingCopyWithAssumedAlignmentILi128EEEEEEvvEEEEvNT_6ParamsE:
[----:B------:R-:W1:Y:S01]  /*0000*/  LDC R1, c[0x0][0x37c] ;  /* 0x0000df00ff017b82 */ /* 0x000e620000000800 */
[----:B------:R-:W2:Y:S07]  /*0010*/  S2R R50, SR_TID.X ;  /* 0x0000000000327919 */ /* 0x000eae0000002100 */
[----:B------:R-:W3:Y:S01]  /*0020*/  LDC.64 R2, c[0x0][0x990] ;  /* 0x00026400ff027b82 */ /* 0x000ee20000000a00 */
[----:B------:R-:W-:Y:S01]  /*0030*/  ELECT P2, URZ, PT ;  /* 0x0000000000ff782f */ /* 0x000fe20003840000 */
[----:B-1----:R-:W-:Y:S01]  /*0040*/  VIADD R1, R1, 0xfffffff8 ;  /* 0xfffffff801017836 */ /* 0x002fe20000000000 */
[----:B------:R-:W-:-:S02]  /*0050*/  PRMT R51, RZ, 0x7610, R51 ;  /* 0x00007610ff337816 */ /* 0x000fc40000000033 */
[----:B---3--:R-:W-:-:S04]  /*0060*/  ISETP.NE.U32.AND P0, PT, R2, RZ, PT ;  /* 0x000000ff0200720c */ /* 0x008fc80003f05070 */
[----:B------:R-:W-:Y:S02]  /*0070*/  ISETP.NE.AND.EX P0, PT, R3, RZ, PT, P0 ;  /* 0x000000ff0300720c */ /* 0x000fe40003f05300 */
[----:B--2---:R-:W-:-:S05]  /*0080*/  SHF.R.U32.HI R52, RZ, 0x5, R50 ;  /* 0x00000005ff347819 */ /* 0x004fca0000011632 */
[----:B------:R-:W1:Y:S02]  /*0090*/  SHFL.IDX PT, R0, R52, RZ, 0x1f ;  /* 0x00001fff34007589 */ /* 0x000e6400000e0000 */
[----:B-1----:R-:W-:-:S04]  /*00a0*/  R2UR UR15, R0 ;  /* 0x00000000000f72ca */ /* 0x002fc800000e0000 */
[----:B------:R-:W-:Y:S05]  /*00b0*/  @P0 BRA `(.L_x_0) ;  /* 0x0000000000300947 */ /* 0x000fea0003800000 */
[----:B------:R-:W1:Y:S02]  /*00c0*/  LDCU.64 UR4, c[0x0][0x988] ;  /* 0x00013100ff0477ac */ /* 0x000e640008000a00 */
[----:B-1----:R-:W-:-:S04]  /*00d0*/  UISETP.NE.U32.AND UP0, UPT, UR4, URZ, UPT ;  /* 0x000000ff0400728c */ /* 0x002fc8000bf05070 */
[----:B------:R-:W-:-:S09]  /*00e0*/  UISETP.NE.AND.EX UP0, UPT, UR5, URZ, UPT, UP0 ;  /* 0x000000ff0500728c */ /* 0x000fd2000bf05300 */
[----:B------:R-:W-:Y:S05]  /*00f0*/  BRA.U !UP0, `(.L_x_1) ;  /* 0x0000000108147547 */ /* 0x000fea000b800000 */
[----:B------:R-:W1:Y:S01]  /*0100*/  LDC.64 R26, c[0x0][0x988] ;  /* 0x00026200ff1a7b82 */ /* 0x000e620000000a00 */
[----:B------:R-:W1:Y:S02]  /*0110*/  LDCU.64 UR4, c[0x0][0x358] ;  /* 0x00006b00ff0477ac */ /* 0x000e640008000a00 */
[----:B-1----:R1:W5:Y:S01]  /*0120*/  LDG.E R26, desc[UR4][R26.64] ;  /* 0x000000041a1a7981 */ /* 0x002362000c1e1900 */
[----:B------:R-:W-:Y:S01]  /*0130*/  HFMA2 R51, -RZ, RZ, 0, 5.9604644775390625e-08 ;  /* 0x00000001ff337431 */ /* 0x000fe200000001ff */
[----:B------:R-:W-:Y:S05]  /*0140*/  BRA `(.L_x_0) ;  /* 0x00000000000c7947 */ /* 0x000fea0003800000 */
.L_x_1:
[----:B------:R-:W1:Y:S01]  /*0150*/  LDCU UR4, c[0x0][0x980] ;  /* 0x00013000ff0477ac */ /* 0x000e620008000800 */
[----:B------:R-:W-:Y:S01]  /*0160*/  HFMA2 R51, -RZ, RZ, 0, 5.9604644775390625e-08 ;  /* 0x00000001ff337431 */ /* 0x000fe200000001ff */
[----:B-1----:R-:W-:-:S07]  /*0170*/  MOV R26, UR4 ;  /* 0x00000004001a7c02 */ /* 0x002fce0008000f00 */
.L_x_0:
[----:B------:R-:W2:Y:S02]  /*0180*/  LDCU.64 UR4, c[0x0][0x9b0] ;  /* 0x00013600ff0477ac */ /* 0x000ea40008000a00 */
[----:B--2---:R-:W-:-:S04]  /*0190*/  UISETP.NE.U32.AND UP0, UPT, UR4, URZ, UPT ;  /* 0x000000ff0400728c */ /* 0x004fc8000bf05070 */
[----:B------:R-:W-:-:S09]  /*01a0*/  UISETP.NE.AND.EX UP0, UPT, UR5, URZ, UPT, UP0 ;  /* 0x000000ff0500728c */ /* 0x000fd2000bf05300 */
[----:B------:R-:W-:Y:S05]  /*01b0*/  BRA.U UP0, `(.L_x_2) ;  /* 0x0000000100287547 */ /* 0x000fea000b800000 */
[----:B------:R-:W2:Y:S02]  /*01c0*/  LDCU.64 UR4, c[0x0][0x9a8] ;  /* 0x00013500ff0477ac */ /* 0x000ea40008000a00 */
[----:B--2---:R-:W-:-:S04]  /*01d0*/  UISETP.NE.U32.AND UP0, UPT, UR4, URZ, UPT ;  /* 0x000000ff0400728c */ /* 0x004fc8000bf05070 */
[----:B------:R-:W-:-:S09]  /*01e0*/  UISETP.NE.AND.EX UP0, UPT, UR5, URZ, UPT, UP0 ;  /* 0x000000ff0500728c */ /* 0x000fd2000bf05300 */
[----:B------:R-:W-:Y:S05]  /*01f0*/  BRA.U !UP0, `(.L_x_3) ;  /* 0x0000000108107547 */ /* 0x000fea000b800000 */
[----:B------:R-:W2:Y:S01]  /*0200*/  LDC.64 R24, c[0x0][0x9a8] ;  /* 0x00026a00ff187b82 */ /* 0x000ea20000000a00 */
[----:B------:R-:W2:Y:S02]  /*0210*/  LDCU.64 UR4, c[0x0][0x358] ;  /* 0x00006b00ff0477ac */ /* 0x000ea40008000a00 */
[----:B--2---:R2:W5:Y:S01]  /*0220*/  LDG.E R24, desc[UR4][R24.64] ;  /* 0x0000000418187981 */ /* 0x004562000c1e1900 */
[----:B------:R-:W-:Y:S05]  /*0230*/  BRA `(.L_x_2) ;  /* 0x0000000000087947 */ /* 0x000fea0003800000 */
.L_x_3:
[----:B------:R-:W2:Y:S02]  /*0240*/  LDCU UR4, c[0x0][0x9a0] ;  /* 0x00013400ff0477ac */ /* 0x000ea40008000800 */
[----:B--2---:R-:W-:Y:S02]  /*0250*/  MOV R24, UR4 ;  /* 0x0000000400187c02 */ /* 0x004fe40008000f00 */
.L_x_2:
[----:B------:R-:W3:Y:S01]  /*0260*/  LDC.64 R4, c[0x0][0x988] ;  /* 0x00026200ff047b82 */ /* 0x000ee20000000a00 */
[----:B------:R-:W-:Y:S01]  /*0270*/  IMAD.U32 R0, RZ, RZ, UR15 ;  /* 0x0000000fff007e24 */ /* 0x000fe2000f8e00ff */
[----:B------:R-:W-:Y:S01]  /*0280*/  ISETP.EQ.U32.AND P4, PT, R2, RZ, PT ;  /* 0x000000ff0200720c */ /* 0x000fe20003f82070 */
[----:B------:R-:W-:Y:S03]  /*0290*/  BSSY.RECONVERGENT B0, `(.L_x_4) ;  /* 0x0000012000007945 */ /* 0x000fe60003800200 */
[----:B------:R-:W-:Y:S02]  /*02a0*/  ISETP.NE.OR P1, PT, R0, 0x1, !P2 ;  /* 0x000000010000780c */ /* 0x000fe40005725670 */
[----:B---3--:R-:W-:-:S04]  /*02b0*/  ISETP.NE.U32.AND P0, PT, R4, RZ, PT ;  /* 0x000000ff0400720c */ /* 0x008fc80003f05070 */
[----:B------:R-:W-:-:S13]  /*02c0*/  ISETP.NE.AND.EX P0, PT, R5, RZ, PT, P0 ;  /* 0x000000ff0500720c */ /* 0x000fda0003f05300 */
[----:B------:R-:W-:Y:S01]  /*02d0*/  VOTEU.ANY UP3, P0 ;  /* 0x0000000000ff7886 */ /* 0x000fe20000060100 */
[----:B------:R-:W-:Y:S02]  /*02e0*/  PLOP3.LUT P3, PT, PT, PT, UP3, 0x80, 0x8 ;  /* 0x000000000008781c */ /* 0x000fe40003f6f038 */
[----:B------:R-:W-:Y:S02]  /*02f0*/  ISETP.NE.OR P0, PT, R0, 0x3, !P2 ;  /* 0x000000030000780c */ /* 0x000fe40005705670 */
[----:B------:R-:W-:-:S04]  /*0300*/  ISETP.EQ.OR.EX P5, PT, R3, RZ, !P3, P4 ;  /* 0x000000ff0300720c */ /* 0x000fc80005fa2740 */
[----:B------:R-:W-:Y:S01]  /*0310*/  P2R R61, PR, RZ, 0x20 ;  /* 0x00000020ff3d7803 */ /* 0x000fe20000000000 */
[----:B------:R-:W-:Y:S05]  /*0320*/  @P1 BRA `(.L_x_5) ;  /* 0x0000000000201947 */ /* 0x000fea0003800000 */
[----:B------:R-:W3:Y:S02]  /*0330*/  LDCU.64 UR4, c[0x0][0x348] ;  /* 0x00006900ff0477ac */ /* 0x000ee40008000a00 */
[----:B---3--:R-:W-:Y:S02]  /*0340*/  UIADD3 UR6, UP1, UPT, UR4, 0x80, URZ ;  /* 0x0000008004067890 */ /* 0x008fe4000ff3e0ff */
[----:B------:R-:W-:Y:S02]  /*0350*/  UIADD3 UR4, UP0, UPT, UR4, 0x200, URZ ;  /* 0x0000020004047890 */ /* 0x000fe4000ff1e0ff */
[----:B------:R-:W-:Y:S02]  /*0360*/  UIADD3.X UR7, UPT, UPT, URZ, UR5, URZ, UP1, !UPT ;  /* 0x00000005ff077290 */ /* 0x000fe40008ffe4ff */
[----:B------:R-:W-:-:S07]  /*0370*/  UIADD3.X UR5, UPT, UPT, URZ, UR5, URZ, UP0, !UPT ;  /* 0x00000005ff057290 */ /* 0x000fce00087fe4ff */
[----:B------:R3:W-:Y:S02]  /*0380*/  UTMACCTL.PF [UR6] ;  /* 0x00000000060079b9 */ /* 0x0007e40008040000 */
[----:B------:R3:W-:Y:S02]  /*0390*/  UTMACCTL.PF [UR4] ;  /* 0x00000000040079b9 */ /* 0x0007e40008040000 */
[----:B---3--:R-:W-:Y:S01]  /*03a0*/  NOP ;  /* 0x0000000000007918 */ /* 0x008fe20000000000 */
.L_x_5:
[----:B------:R-:W-:Y:S05]  /*03b0*/  BSYNC.RECONVERGENT B0 ;  /* 0x0000000000007941 */ /* 0x000fea0003800200 */
.L_x_4:
[----:B------:R-:W-:Y:S04]  /*03c0*/  BSSY.RECONVERGENT B0, `(.L_x_6) ;  /* 0x000000a000007945 */ /* 0x000fe80003800200 */
        /* <DEDUP_REMOVED lines=9> */
.L_x_7:
[----:B------:R-:W-:Y:S05]  /*0460*/  BSYNC.RECONVERGENT B0 ;  /* 0x0000000000007941 */ /* 0x000fea0003800200 */
.L_x_6:
[----:B------:R-:W-:Y:S01]  /*0470*/  UPLOP3.LUT UP2, UPT, UPT, UPT, UPT, 0x80, 0x8 ;  /* 0x000000000008789c */ /* 0x000fe20003f4f070 */
[----:B------:R-:W-:Y:S10]  /*0480*/  @!P5 BRA `(.L_x_8) ;  /* 0x000000000024d947 */ /* 0x000ff40003800000 */
[----:B------:R-:W-:Y:S01]  /*0490*/  ISETP.NE.U32.AND P1, PT, R2, RZ, PT ;  /* 0x000000ff0200720c */ /* 0x000fe20003f25070 */
[----:B------:R-:W-:Y:S01]  /*04a0*/  USEL UR4, URZ, 0xffffffff, UP3 ;  /* 0xffffffffff047887 */ /* 0x000fe20009800000 */
[----:B-----5:R-:W-:Y:S02]  /*04b0*/  FSETP.NEU.AND P0, PT, R26, RZ, PT ;  /* 0x000000ff1a00720b */ /* 0x020fe40003f0d000 */
[----:B------:R-:W-:-:S11]  /*04c0*/  ISETP.NE.AND.EX P1, PT, R3, RZ, PT, P1 ;  /* 0x000000ff0300720c */ /* 0x000fd60003f25310 */
[----:B------:R-:W-:Y:S02]  /*04d0*/  VOTEU.ANY UP0, P0 ;  /* 0x0000000000ff7886 */ /* 0x000fe40000000100 */
[----:B------:R-:W-:-:S05]  /*04e0*/  VOTEU.ANY UP1, P1 ;  /* 0x0000000000ff7886 */ /* 0x000fca0000820100 */
[----:B------:R-:W-:-:S04]  /*04f0*/  @!UP1 USEL UR4, URZ, 0xffffffff, UP0 ;  /* 0xffffffffff049887 */ /* 0x000fc80008000000 */
[----:B------:R-:W-:-:S04]  /*0500*/  ULOP3.LUT UR4, UR4, 0x1, URZ, 0xc0, !UPT ;  /* 0x0000000104047892 */ /* 0x000fc8000f8ec0ff */
[----:B------:R-:W-:-:S11]  /*0510*/  UISETP.NE.U32.AND UP2, UPT, UR4, 0x1, UPT ;  /* 0x000000010400788c */ /* 0x000fd6000bf45070 */
.L_x_8:
[----:B------:R-:W3:Y:S01]  /*0520*/  SHFL.IDX PT, R2, R52, RZ, 0x1f ;  /* 0x00001fff34027589 */ /* 0x000ee200000e0000 */
[----:B------:R-:W-:-:S04]  /*0530*/  UISETP.NE.AND UP0, UPT, UR15, 0x2, UPT ;  /* 0x000000020f00788c */ /* 0x000fc8000bf05270 */
[----:B------:R-:W-:Y:S01]  /*0540*/  USEL UR46, URZ, 0x1, UP0 ;  /* 0x00000001ff2e7887 */ /* 0x000fe20008000000 */
[----:B---3--:R-:W-:-:S13]  /*0550*/  ISETP.NE.AND P0, PT, R2, RZ, PT ;  /* 0x000000ff0200720c */ /* 0x008fda0003f05270 */
[----:B------:R-:W-:Y:S05]  /*0560*/  @P0 BRA `(.L_x_9) ;  /* 0x0000000400040947 */ /* 0x000fea0003800000 */
[----:B------:R-:W-:Y:S01]  /*0570*/  ELECT P0, URZ, PT ;  /* 0x0000000000ff782f */ /* 0x000fe20003800000 */
[----:B------:R-:W-:-:S12]  /*0580*/  BSSY.RECONVERGENT B0, `(.L_x_9) ;  /* 0x000003f000007945 */ /* 0x000fd80003800200 */
[----:B------:R-:W-:Y:S05]  /*0590*/  @!P0 BRA `(.L_x_10) ;  /* 0x0000000000f48947 */ /* 0x000fea0003800000 */
[----:B------:R-:W3:Y:S01]  /*05a0*/  S2UR UR4, SR_CgaCtaId ;  /* 0x00000000000479c3 */ /* 0x000ee20000008800 */
[----:B------:R-:W-:Y:S01]  /*05b0*/  UMOV UR5, 0x400 ;  /* 0x0000040000057882 */ /* 0x000fe20000000000 */
[----:B------:R-:W-:Y:S02]  /*05c0*/  UMOV UR6, 0x1 ;  /* 0x0000000100067882 */ /* 0x000fe40000000000 */
[----:B------:R-:W-:-:S04]  /*05d0*/  UIADD3 UR6, UPT, UPT, -UR6, 0x100000, URZ ;  /* 0x0010000006067890 */ /* 0x000fc8000fffe1ff */
[----:B------:R-:W-:Y:S02]  /*05e0*/  USHF.L.U32 UR7, UR6, 0xb, URZ ;  /* 0x0000000b06077899 */ /* 0x000fe400080006ff */
[----:B------:R-:W-:Y:S02]  /*05f0*/  USHF.L.U32 UR6, UR6, 0x1, URZ ;  /* 0x0000000106067899 */ /* 0x000fe400080006ff */
[----:B---3--:R-:W-:Y:S01]  /*0600*/  ULEA UR4, UR4, UR5, 0x18 ;  /* 0x0000000504047291 */ /* 0x008fe2000f8ec0ff */
[----:B------:R-:W3:Y:S11]  /*0610*/  FENCE.VIEW.ASYNC.S ;  /* 0x00000000000073c6 */ /* 0x000ef60000000000 */
[----:B---3--:R3:W4:Y:S01]  /*0620*/  SYNCS.EXCH.64 URZ, [UR4], UR6 ;  /* 0x0000000604ff75b2 */ /* 0x0087220008000100 */
[----:B------:R3:W1:Y:S01]  /*0630*/  SYNCS.EXCH.64 URZ, [UR4+0xd0], UR6 ;  /* 0x0000d00604ff75b2 */ /* 0x0006620008000100 */
        /* <DEDUP_REMOVED lines=49> */
[----:B------:R3:W1:Y:S02]  /*0950*/  SYNCS.EXCH.64 URZ, [UR4+0x198], UR6 ;  /* 0x0001980604ff75b2 */ /* 0x0006640008000100 */
[----:B---34-:R-:W-:Y:S01]  /*0960*/  NOP ;  /* 0x0000000000007918 */ /* 0x018fe20000000000 */
.L_x_10:
[----:B------:R-:W-:Y:S05]  /*0970*/  BSYNC.RECONVERGENT B0 ;  /* 0x0000000000007941 */ /* 0x000fea0003800200 */
.L_x_9:
[----:B------:R-:W3:Y:S01]  /*0980*/  SHFL.IDX PT, R2, R52, RZ, 0x1f ;  /* 0x00001fff34027589 */ /* 0x000ee200000e0000 */
[----:B------:R-:W-:Y:S01]  /*0990*/  NOP ;  /* 0x0000000000007918 */ /* 0x000fe20000000000 */
[----:B---3--:R-:W-:-:S13]  /*09a0*/  ISETP.NE.AND P0, PT, R2, 0x1, PT ;  /* 0x000000010200780c */ /* 0x008fda0003f05270 */
[----:B------:R-:W-:Y:S05]  /*09b0*/  @P0 BRA `(.L_x_11) ;  /* 0x0000000000500947 */ /* 0x000fea0003800000 */
[----:B------:R-:W3:Y:S01]  /*09c0*/  S2UR UR4, SR_CgaCtaId ;  /* 0x00000000000479c3 */ /* 0x000ee20000008800 */
[----:B------:R-:W-:Y:S01]  /*09d0*/  UMOV UR5, 0x400 ;  /* 0x0000040000057882 */ /* 0x000fe20000000000 */
[----:B------:R-:W-:Y:S01]  /*09e0*/  UMOV UR8, 0x20 ;  /* 0x0000002000087882 */ /* 0x000fe20000000000 */
[----:B------:R-:W-:Y:S01]  /*09f0*/  UMOV UR6, 0x80 ;  /* 0x0000008000067882 */ /* 0x000fe20000000000 */
[----:B------:R-:W-:-:S04]  /*0a00*/  UIADD3 UR8, UPT, UPT, -UR8, 0x100000, URZ ;  /* 0x0010000008087890 */ /* 0x000fc8000fffe1ff */
[----:B------:R-:W-:Y:S02]  /*0a10*/  USHF.L.U32 UR9, UR8, 0xb, URZ ;  /* 0x0000000b08097899 */ /* 0x000fe400080006ff */
[----:B------:R-:W-:Y:S02]  /*0a20*/  USHF.L.U32 UR8, UR8, 0x1, URZ ;  /* 0x0000000108087899 */ /* 0x000fe400080006ff */
[----:B------:R-:W-:-:S04]  /*0a30*/  UIADD3 UR6, UPT, UPT, -UR6, 0x100000, URZ ;  /* 0x0010000006067890 */ /* 0x000fc8000fffe1ff */
[----:B------:R-:W-:Y:S02]  /*0a40*/  USHF.L.U32 UR7, UR6, 0xb, URZ ;  /* 0x0000000b06077899 */ /* 0x000fe400080006ff */
[----:B------:R-:W-:Y:S01]  /*0a50*/  USHF.L.U32 UR6, UR6, 0x1, URZ ;  /* 0x0000000106067899 */ /* 0x000fe200080006ff */
[----:B------:R-:W-:Y:S01]  /*0a60*/  ELECT P0, URZ, PT ;  /* 0x0000000000ff782f */ /* 0x000fe20003800000 */
[----:B---3--:R-:W-:Y:S01]  /*0a70*/  ULEA UR4, UR4, UR5, 0x18 ;  /* 0x0000000504047291 */ /* 0x008fe2000f8ec0ff */
[----:B------:R-:W3:Y:S11]  /*0a80*/  FENCE.VIEW.ASYNC.S ;  /* 0x00000000000073c6 */ /* 0x000ef60000000000 */
[----:B---3--:R3:W4:Y:S01]  /*0a90*/  SYNCS.EXCH.64 URZ, [UR4+0x1a0], UR8 ;  /* 0x0001a00804ff75b2 */ /* 0x0087220008000100 */
[----:B------:R3:W1:Y:S01]  /*0aa0*/  SYNCS.EXCH.64 URZ, [UR4+0x1b8], UR6 ;  /* 0x0001b80604ff75b2 */ /* 0x0006620008000100 */
[----:B------:R3:W1:Y:S01]  /*0ab0*/  SYNCS.EXCH.64 URZ, [UR4+0x1a8], UR8 ;  /* 0x0001a80804ff75b2 */ /* 0x0006620008000100 */
[----:B------:R3:W1:Y:S01]  /*0ac0*/  SYNCS.EXCH.64 URZ, [UR4+0x1c0], UR6 ;  /* 0x0001c00604ff75b2 */ /* 0x0006620008000100 */
[----:B------:R3:W1:Y:S01]  /*0ad0*/  SYNCS.EXCH.64 URZ, [UR4+0x1b0], UR8 ;  /* 0x0001b00804ff75b2 */ /* 0x0006620008000100 */
[----:B------:R3:W1:Y:S01]  /*0ae0*/  SYNCS.EXCH.64 URZ, [UR4+0x1c8], UR6 ;  /* 0x0001c80604ff75b2 */ /* 0x0006620008000100 */
[----:B------:R-:W-:Y:S01]  /*0af0*/  NOP ;  /* 0x0000000000007918 */ /* 0x000fe20000000000 */
.L_x_11:
[----:B------:R-:W2:Y:S01]  /*0b00*/  SHFL.IDX PT, R2, R52, RZ, 0x1f ;  /* 0x00001fff34027589 */ /* 0x000ea200000e0000 */
[----:B------:R-:W-:Y:S01]  /*0b10*/  NOP ;  /* 0x0000000000007918 */ /* 0x000fe20000000000 */
[----:B--2---:R-:W-:-:S13]  /*0b20*/  ISETP.NE.AND P0, PT, R2, 0x3, PT ;  /* 0x000000030200780c */ /* 0x004fda0003f05270 */
[----:B------:R-:W-:Y:S05]  /*0b30*/  @P0 BRA `(.L_x_12) ;  /* 0x0000000000300947 */ /* 0x000fea0003800000 */
[----:B---3--:R-:W2:Y:S01]  /*0b40*/  S2UR UR4, SR_CgaCtaId ;  /* 0x00000000000479c3 */ /* 0x008ea20000008800 */
[----:B------:R-:W-:Y:S01]  /*0b50*/  UMOV UR6, 0x400 ;  /* 0x0000040000067882 */ /* 0x000fe20000000000 */
[----:B------:R-:W-:Y:S01]  /*0b60*/  UMOV UR5, 0x20 ;  /* 0x0000002000057882 */ /* 0x000fe20000000000 */
[----:B------:R-:W-:Y:S01]  /*0b70*/  ELECT P0, URZ, PT ;  /* 0x0000000000ff782f */ /* 0x000fe20003800000 */
[----:B--2---:R-:W-:Y:S02]  /*0b80*/  ULEA UR6, UR4, UR6, 0x18 ;  /* 0x0000000604067291 */ /* 0x004fe4000f8ec0ff */
[----:B------:R-:W-:-:S04]  /*0b90*/  UIADD3 UR4, UPT, UPT, -UR5, 0x100000, URZ ;  /* 0x0010000005047890 */ /* 0x000fc8000fffe1ff */
[----:B------:R-:W-:Y:S02]  /*0ba0*/  USHF.L.U32 UR5, UR4, 0xb, URZ ;  /* 0x0000000b04057899 */ /* 0x000fe400080006ff */
[----:B------:R-:W-:Y:S01]  /*0bb0*/  USHF.L.U32 UR4, UR4, 0x1, URZ ;  /* 0x0000000104047899 */ /* 0x000fe200080006ff */
[----:B------:R-:W2:Y:S11]  /*0bc0*/  FENCE.VIEW.ASYNC.S ;  /* 0x00000000000073c6 */ /* 0x000eb60000000000 */
[----:B--2---:R2:W3:Y:S01]  /*0bd0*/  SYNCS.EXCH.64 URZ, [UR6+0x1d0], UR4 ;  /* 0x0001d00406ff75b2 */ /* 0x0044e20008000100 */
[----:B------:R2:W1:Y:S01]  /*0be0*/  SYNCS.EXCH.64 URZ, [UR6+0x1d8], UR4 ;  /* 0x0001d80406ff75b2 */ /* 0x0004620008000100 */
[----:B------:R-:W-:Y:S01]  /*0bf0*/  NOP ;  /* 0x0000000000007918 */ /* 0x000fe20000000000 */
.L_x_12:
[----:B------:R-:W4:Y:S01]  /*0c00*/  SHFL.IDX PT, R2, R52, RZ, 0x1f ;  /* 0x00001fff34027589 */ /* 0x000f2200000e0000 */
[----:B------:R-:W-:Y:S01]  /*0c10*/  NOP ;  /* 0x0000000000007918 */ /* 0x000fe20000000000 */
[----:B----4-:R-:W-:-:S13]  /*0c20*/  ISETP.NE.AND P0, PT, R2, 0x4, PT ;  /* 0x000000040200780c */ /* 0x010fda0003f05270 */
[----:B------:R-:W-:Y:S05]  /*0c30*/  @P0 BRA `(.L_x_13) ;  /* 0x0000000000440947 */ /* 0x000fea0003800000 */
[----:B--23--:R-:W2:Y:S01]  /*0c40*/  S2UR UR6, SR_CgaCtaId ;  /* 0x00000000000679c3 */ /* 0x00cea20000008800 */
[----:B------:R-:W-:Y:S01]  /*0c50*/  UMOV UR4, 0x100 ;  /* 0x0000010000047882 */ /* 0x000fe20000000000 */
[----:B------:R-:W-:Y:S01]  /*0c60*/  UMOV UR5, 0x400 ;  /* 0x0000040000057882 */ /* 0x000fe20000000000 */
[----:B------:R-:W-:Y:S01]  /*0c70*/  USEL UR4, UR4, 0xe0, UP2 ;  /* 0x000000e004047887 */ /* 0x000fe20009000000 */
[----:B------:R-:W-:Y:S01]  /*0c80*/  UMOV UR8, 0x1 ;  /* 0x0000000100087882 */ /* 0x000fe20000000000 */
[----:B------:R-:W-:Y:S01]  /*0c90*/  ELECT P0, URZ, PT ;  /* 0x0000000000ff782f */ /* 0x000fe20003800000 */
[----:B------:R-:W-:-:S04]  /*0ca0*/  UIADD3 UR8, UPT, UPT, -UR8, 0x100000, URZ ;  /* 0x0010000008087890 */ /* 0x000fc8000fffe1ff */
[----:B------:R-:W-:Y:S02]  /*0cb0*/  USHF.L.U32 UR9, UR8, 0xb, URZ ;  /* 0x0000000b08097899 */ /* 0x000fe400080006ff */
[----:B------:R-:W-:Y:S02]  /*0cc0*/  USHF.L.U32 UR8, UR8, 0x1, URZ ;  /* 0x0000000108087899 */ /* 0x000fe400080006ff */
[----:B--2---:R-:W-:Y:S02]  /*0cd0*/  ULEA UR6, UR6, UR5, 0x18 ;  /* 0x0000000506067291 */ /* 0x004fe4000f8ec0ff */
[----:B------:R-:W-:-:S04]  /*0ce0*/  UIADD3 UR4, UPT, UPT, -UR4, 0x100000, URZ ;  /* 0x0010000004047890 */ /* 0x000fc8000fffe1ff */
[----:B------:R-:W-:Y:S02]  /*0cf0*/  USHF.L.U32 UR5, UR4, 0xb, URZ ;  /* 0x0000000b04057899 */ /* 0x000fe400080006ff */
[----:B------:R-:W-:Y:S01]  /*0d00*/  USHF.L.U32 UR4, UR4, 0x1, URZ ;  /* 0x0000000104047899 */ /* 0x000fe200080006ff */
[----:B------:R-:W2:Y:S03]  /*0d10*/  FENCE.VIEW.ASYNC.S ;  /* 0x00000000000073c6 */ /* 0x000ea60000000000 */
[----:B--2---:R4:W2:Y:S08]  /*0d20*/  SYNCS.EXCH.64 URZ, [UR6+0x1e0], UR8 ;  /* 0x0001e00806ff75b2 */ /* 0x0048b00008000100 */
[----:B------:R4:W3:Y:S02]  /*0d30*/  SYNCS.EXCH.64 URZ, [UR6+0x1e8], UR4 ;  /* 0x0001e80406ff75b2 */ /* 0x0008e40008000100 */
[----:B----4-:R-:W-:Y:S01]  /*0d40*/  NOP ;  /* 0x0000000000007918 */ /* 0x010fe20000000000 */
.L_x_13:
[----:B------:R-:W4:Y:S01]  /*0d50*/  SHFL.IDX PT, R2, R52, RZ, 0x1f ;  /* 0x00001fff34027589 */ /* 0x000f2200000e0000 */
[----:B------:R-:W1:Y:S01]  /*0d60*/  S2UR UR51, SR_CTAID.X ;  /* 0x00000000003379c3 */ /* 0x000e620000002500 */
[----:B------:R-:W-:-:S07]  /*0d70*/  NOP ;  /* 0x0000000000007918 */ /* 0x000fce0000000000 */
[----:B------:R-:W1:Y:S01]  /*0d80*/  S2UR UR22, SR_CTAID.Y ;  /* 0x00000000001679c3 */ /* 0x000e620000002600 */
[----:B----4-:R-:W-:-:S13]  /*0d90*/  ISETP.NE.AND P0, PT, R2, 0x5, PT ;  /* 0x000000050200780c */ /* 0x010fda0003f05270 */
[----:B-1----:R-:W-:Y:S05]  /*0da0*/  @P0 BRA `(.L_x_14) ;  /* 0x0000000000480947 */ /* 0x002fea0003800000 */
[----:B--23--:R-:W1:Y:S01]  /*0db0*/  S2UR UR4, SR_CgaCtaId ;  /* 0x00000000000479c3 */ /* 0x00ce620000008800 */
        /* <DEDUP_REMOVED lines=10> */
[----:B-1----:R-:W-:Y:S01]  /*0e60*/  ULEA UR4, UR4, UR5, 0x18 ;  /* 0x0000000504047291 */ /* 0x002fe2000f8ec0ff */
[----:B------:R-:W1:Y:S11]  /*0e70*/  FENCE.VIEW.ASYNC.S ;  /* 0x00000000000073c6 */ /* 0x000e760000000000 */
[----:B-1----:R1:W4:Y:S01]  /*0e80*/  SYNCS.EXCH.64 URZ, [UR4+0x1f0], UR8 ;  /* 0x0001f00804ff75b2 */ /* 0x0023220008000100 */
[----:B------:R1:W2:Y:S01]  /*0e90*/  SYNCS.EXCH.64 URZ, [UR4+0x200], UR6 ;  /* 0x0002000604ff75b2 */ /* 0x0002a20008000100 */
[----:B------:R1:W3:Y:S01]  /*0ea0*/  SYNCS.EXCH.64 URZ, [UR4+0x1f8], UR8 ;  /* 0x0001f80804ff75b2 */ /* 0x0002e20008000100 */
[----:B------:R1:W1:Y:S01]  /*0eb0*/  SYNCS.EXCH.64 URZ, [UR4+0x208], UR6 ;  /* 0x0002080604ff75b2 */ /* 0x0002620008000100 */
[----:B------:R-:W-:Y:S01]  /*0ec0*/  NOP ;  /* 0x0000000000007918 */ /* 0x000fe20000000000 */
.L_x_14:
[----:B------:R-:W-:-:S05]  /*0ed0*/  CS2R.32 R45, SR_CgaSize ;  /* 0x00000000002d7805 */ /* 0x000fca0000008a00 */
[----:B------:R-:W-:-:S05]  /*0ee0*/  IMAD R45, R45, -0xa0, RZ ;  /* 0xffffff602d2d7824 */ /* 0x000fca00078e02ff */
[----:B--2---:R-:W-:-:S14]  /*0ef0*/  R2UR UR5, R45 ;  /* 0x000000002d0572ca */ /* 0x004fdc00000e0000 */
[----:B------:R-:W2:Y:S01]  /*0f00*/  LDCU UR5, c[0x0][UR5+0x2b0] ;  /* 0x00005600050577ac */ /* 0x000ea20008000800 */
[----:B------:R-:W-:Y:S02]  /*0f10*/  I2FP.F32.U32 R45, UR51 ;  /* 0x00000033002d7c45 */ /* 0x000fe40008201000 */
[----:B------:R-:W-:-:S05]  /*0f20*/  CS2R.32 R3, SR_CgaSize ;  /* 0x0000000000037805 */ /* 0x000fca0000008a00 */
[----:B------:R-:W-:-:S06]  /*0f30*/  IMAD R3, R3, -0xa0, RZ ;  /* 0xffffff6003037824 */ /* 0x000fcc00078e02ff */
[----:B------:R-:W4:Y:S01]  /*0f40*/  LDC R3, c[0x0][R3+0x2a0] ;  /* 0x0000a80003037b82 */ /* 0x000f220000000800 */
[----:B------:R-:W-:Y:S02]  /*0f50*/  I2FP.F32.U32 R44, UR22 ;  /* 0x00000016002c7c45 */ /* 0x000fe40008201000 */
[----:B------:R-:W-:-:S05]  /*0f60*/  CS2R.32 R16, SR_CgaSize ;  /* 0x0000000000107805 */ /* 0x000fca0000008a00 */
[----:B------:R-:W-:-:S05]  /*0f70*/  IMAD R16, R16, -0xa0, RZ ;  /* 0xffffff6010107824 */ /* 0x000fca00078e02ff */
[----:B-1-3--:R-:W-:-:S14]  /*0f80*/  R2UR UR4, R16 ;  /* 0x00000000100472ca */ /* 0x00afdc00000e0000 */
[----:B------:R-:W1:Y:S01]  /*0f90*/  LDCU UR4, c[0x0][UR4+0x2b4] ;  /* 0x00005680040477ac */ /* 0x000e620008000800 */
[----:B------:R-:W-:Y:S01]  /*0fa0*/  NOP ;  /* 0x0000000000007918 */ /* 0x000fe20000000000 */
[----:B------:R-:W3:Y:S01]  /*0fb0*/  S2R R16, SR_CTAID.Z ;  /* 0x0000000000107919 */ /* 0x000ee20000002700 */
[----:B------:R-:W4:Y:S01]  /*0fc0*/  LDCU UR18, c[0x0][0xc24] ;  /* 0x00018480ff1277ac */ /* 0x000f220008000800 */
[----:B------:R-:W-:-:S05]  /*0fd0*/  CS2R.32 R2, SR_CgaSize ;  /* 0x0000000000027805 */ /* 0x000fca0000008a00 */
[----:B------:R-:W-:-:S06]  /*0fe0*/  IMAD R2, R2, -0xa0, RZ ;  /* 0xffffff6002027824 */ /* 0x000fcc00078e02ff */
[----:B------:R-:W3:Y:S01]  /*0ff0*/  LDC R2, c[0x0][R2+0x2a4] ;  /* 0x0000a90002027b82 */ /* 0x000ee20000000800 */
[----:B--2---:R-:W-:Y:S01]  /*1000*/  FMUL R45, R45, UR5 ;  /* 0x000000052d2d7c20 */ /* 0x004fe20008400000 */
[----:B-1----:R-:W-:-:S05]  /*1010*/  FMUL R44, R44, UR4 ;  /* 0x000000042c2c7c20 */ /* 0x002fca0008400000 */
[----:B------:R-:W1:Y:S01]  /*1020*/  F2I.U32.TRUNC.NTZ R45, R45 ;  /* 0x0000002d002d7305 */ /* 0x000e62000020f000 */
[----:B----4-:R-:W-:-:S07]  /*1030*/  UISETP.GE.AND UP0, UPT, UR18, 0x1, UPT ;  /* 0x000000011200788c */ /* 0x010fce000bf06270 */
[----:B------:R-:W2:Y:S01]  /*1040*/  F2I.U32.TRUNC.NTZ R44, R44 ;  /* 0x0000002c002c7305 */ /* 0x000ea2000020f000 */
[----:B-1----:R-:W-:-:S05]  /*1050*/  IADD3 R45, PT, PT, -R45, RZ, RZ ;  /* 0x000000ff2d2d7210 */ /* 0x002fca0007ffe1ff */
[----:B------:R-:W-:Y:S01]  /*1060*/  IMAD R45, R3, R45, UR51 ;  /* 0x00000033032d7e24 */ /* 0x000fe2000f8e022d */
[----:B--2---:R-:W-:-:S05]  /*1070*/  IADD3 R44, PT, PT, -R44, RZ, RZ ;  /* 0x000000ff2c2c7210 */ /* 0x004fca0007ffe1ff */
[----:B---3--:R-:W-:Y:S01]  /*1080*/  IMAD R44, R2, R44, UR22 ;  /* 0x00000016022c7e24 */ /* 0x008fe2000f8e022c */
[----:B------:R-:W-:Y:S06]  /*1090*/  BAR.SYNC.DEFER_BLOCKING 0x0 ;  /* 0x0000000000007b1d */ /* 0x000fec0000010000 */
[----:B------:R-:W-:Y:S05]  /*10a0*/  BRA.U !UP0, `(.L_x_15) ;  /* 0x0000000108d47547 */ /* 0x000fea000b800000 */
[----:B------:R-:W1:Y:S01]  /*10b0*/  LDCU.128 UR24, c[0x0][0xc10] ;  /* 0x00018200ff1877ac */ /* 0x000e620008000c00 */
[----:B------:R-:W2:Y:S01]  /*10c0*/  LDCU UR14, c[0x0][0x370] ;  /* 0x00006e00ff0e77ac */ /* 0x000ea20008000800 */
[----:B------:R-:W3:Y:S01]  /*10d0*/  LDCU UR6, c[0x0][0x374] ;  /* 0x00006e80ff0677ac */ /* 0x000ee20008000800 */
[----:B------:R-:W4:Y:S01]  /*10e0*/  LDCU UR19, c[0x0][0xc0c] ;  /* 0x00018180ff1377ac */ /* 0x000f220008000800 */
[----:B------:R-:W4:Y:S01]  /*10f0*/  LDCU UR20, c[0x0][0xc20] ;  /* 0x00018400ff1477ac */ /* 0x000f220008000800 */
[----:B------:R-:W4:Y:S01]  /*1100*/  LDCU.64 UR16, c[0x0][0xc28] ;  /* 0x00018500ff1077ac */ /* 0x000f220008000a00 */
[----:B-1----:R-:W-:Y:S02]  /*1110*/  UISETP.NE.AND UP0, UPT, UR26, 0x1, UPT ;  /* 0x000000011a00788c */ /* 0x002fe4000bf05270 */
[----:B---3--:R-:W-:Y:S02]  /*1120*/  UIMAD.WIDE.U32 UR4, UR6, UR27, URZ ;  /* 0x0000001b060472a5 */ /* 0x008fe4000f8e00ff */
[----:B--2---:R-:W-:-:S02]  /*1130*/  UIMAD.WIDE.U32 UR8, UR14, UR24, URZ ;  /* 0x000000180e0872a5 */ /* 0x004fc4000f8e00ff */
[----:B----4-:R-:W-:Y:S02]  /*1140*/  UISETP.NE.AND UP1, UPT, UR19, 0x1, UPT ;  /* 0x000000011300788c */ /* 0x010fe4000bf25270 */
[----:B------:R-:W-:Y:S01]  /*1150*/  UISETP.NE.AND UP4, UPT, UR18, 0x1, UPT ;  /* 0x000000011200788c */ /* 0x000fe2000bf85270 */
[----:B------:R-:W-:Y:S01]  /*1160*/  UMOV UR4, UR5 ;  /* 0x0000000500047c82 */ /* 0x000fe20008000000 */
[----:B------:R-:W-:Y:S02]  /*1170*/  UIMAD.WIDE.U32 UR10, UR22, UR27, URZ ;  /* 0x0000001b160a72a5 */ /* 0x000fe4000f8e00ff */
[----:B------:R-:W-:Y:S02]  /*1180*/  @UP0 USHF.R.U32.HI UR6, URZ, UR20, UR4 ;  /* 0x00000014ff060299 */ /* 0x000fe40008011604 */
[----:B------:R-:W-:Y:S01]  /*1190*/  UIMAD.WIDE.U32 UR12, UR51, UR24, URZ ;  /* 0x00000018330c72a5 */ /* 0x000fe2000f8e00ff */
[----:B------:R-:W-:Y:S02]  /*11a0*/  UMOV UR4, UR9 ;  /* 0x0000000900047c82 */ /* 0x000fe40008000000 */
[----:B------:R-:W-:Y:S01]  /*11b0*/  UMOV UR7, UR11 ;  /* 0x0000000b00077c82 */ /* 0x000fe20008000000 */
[----:B------:R-:W-:-:S02]  /*11c0*/  @UP1 USHF.R.U32.HI UR14, URZ, UR25, UR4 ;  /* 0x00000019ff0e1299 */ /* 0x000fc40008011604 */
[----:B------:R-:W-:Y:S02]  /*11d0*/  UIMAD.WIDE.U32 UR4, UR6, UR16, URZ ;  /* 0x00000010060472a5 */ /* 0x000fe4000f8e00ff */
[----:B------:R-:W-:Y:S02]  /*11e0*/  UIMAD.WIDE.U32 UR8, UR14, UR16, URZ ;  /* 0x000000100e0872a5 */ /* 0x000fe4000f8e00ff */
[----:B------:R-:W-:-:S03]  /*11f0*/  USHF.R.U32.HI UR10, URZ, UR20, UR7 ;  /* 0x00000014ff0a7299 */ /* 0x000fc60008011607 */
[----:B------:R-:W-:Y:S01]  /*1200*/  UMOV UR4, UR5 ;  /* 0x0000000500047c82 */ /* 0x000fe20008000000 */
[----:B------:R-:W-:Y:S01]  /*1210*/  UMOV UR7, UR13 ;  /* 0x0000000d00077c82 */ /* 0x000fe20008000000 */
[----:B------:R-:W-:Y:S01]  /*1220*/  @UP4 USHF.R.U32.HI UR6, URZ, UR17, UR4 ;  /* 0x00000011ff064299 */ /* 0x000fe20008011604 */
[----:B------:R-:W-:Y:S01]  /*1230*/  UMOV UR5, UR9 ;  /* 0x0000000900057c82 */ /* 0x000fe20008000000 */
[----:B------:R-:W-:Y:S02]  /*1240*/  USHF.R.U32.HI UR7, URZ, UR25, UR7 ;  /* 0x00000019ff077299 */ /* 0x000fe40008011607 */
[----:B------:R-:W-:Y:S02]  /*1250*/  USEL UR4, UR22, UR10, !UP0 ;  /* 0x0000000a16047287 */ /* 0x000fe4000c000000 */
[----:B------:R-:W-:Y:S02]  /*1260*/  UIMAD UR6, UR6, UR18, URZ ;  /* 0x00000012060672a4 */ /* 0x000fe4000f8e02ff */
[----:B------:R-:W-:-:S02]  /*1270*/  @UP4 USHF.R.U32.HI UR14, URZ, UR17, UR5 ;  /* 0x00000011ff0e4299 */ /* 0x000fc40008011605 */
[----:B------:R-:W-:Y:S02]  /*1280*/  USEL UR5, UR51, UR7, !UP1 ;  /* 0x0000000733057287 */ /* 0x000fe4000c800000 */
[----:B------:R-:W-:Y:S02]  /*1290*/  UISETP.GE.AND UP0, UPT, UR4, UR6, UPT ;  /* 0x000000060400728c */ /* 0x000fe4000bf06270 */
[----:B------:R-:W-:Y:S02]  /*12a0*/  UIMAD UR8, UR14, UR18, URZ ;  /* 0x000000120e0872a4 */ /* 0x000fe4000f8e02ff */
[----:B------:R-:W-:Y:S02]  /*12b0*/  UIMAD.WIDE.U32 UR6, UR4, UR16, URZ ;  /* 0x00000010040672a5 */ /* 0x000fe4000f8e00ff */
[----:B------:R-:W-:Y:S02]  /*12c0*/  UISETP.GE.OR UP0, UPT, UR5, UR8, UP0 ;  /* 0x000000080500728c */ /* 0x000fe40008706670 */
[----:B------:R-:W-:-:S02]  /*12d0*/  UIMAD.WIDE.U32 UR8, UR5, UR16, URZ ;  /* 0x00000010050872a5 */ /* 0x000fc4000f8e00ff */
[----:B------:R-:W-:Y:S01]  /*12e0*/  UIADD3 UR10, UPT, UPT, -UR4, URZ, URZ ;  /* 0x000000ff040a7290 */ /* 0x000fe2000fffe1ff */
[----:B------:R-:W-:Y:S02]  /*12f0*/  UMOV UR6, UR7 ;  /* 0x0000000700067c82 */ /* 0x000fe40008000000 */
[----:B------:R-:W-:Y:S02]  /*1300*/  USHF.R.U32.HI UR6, URZ, UR17, UR6 ;  /* 0x00000011ff067299 */ /* 0x000fe40008011606 */
[----:B------:R-:W-:Y:S02]  /*1310*/  UIMAD UR10, UR26, UR10, UR22 ;  /* 0x0000000a1a0a72a4 */ /* 0x000fe4000f8e0216 */
[----:B------:R-:W-:Y:S01]  /*1320*/  USEL UR6, UR4, UR6, !UP4 ;  /* 0x0000000604067287 */ /* 0x000fe2000e000000 */
[----:B------:R-:W-:Y:S01]  /*1330*/  @!UP0 UMOV UR7, UR9 ;  /* 0x0000000900078c82 */ /* 0x000fe20008000000 */
[----:B------:R-:W-:Y:S02]  /*1340*/  UIADD3 UR9, UPT, UPT, -UR5, URZ, URZ ;  /* 0x000000ff05097290 */ /* 0x000fe4000fffe1ff */
[----:B------:R-:W-:-:S02]  /*1350*/  @!UP0 USHF.R.U32.HI UR7, URZ, UR17, UR7 ;  /* 0x00000011ff078299 */ /* 0x000fc40008011607 */
[----:B------:R-:W-:Y:S02]  /*1360*/  UIADD3 UR8, UPT, UPT, -UR6, URZ, URZ ;  /* 0x000000ff06087290 */ /* 0x000fe4000fffe1ff */
[----:B------:R-:W-:Y:S02]  /*1370*/  @!UP0 USEL UR7, UR5, UR7, !UP4 ;  /* 0x0000000705078287 */ /* 0x000fe4000e000000 */
[----:B------:R-:W-:Y:S02]  /*1380*/  UIMAD UR8, UR18, UR8, UR4 ;  /* 0x00000008120872a4 */ /* 0x000fe4000f8e0204 */
[----:B------:R-:W-:Y:S02]  /*1390*/  @!UP0 UIADD3 UR6, UPT, UPT, UR6, -UR7, URZ ;  /* 0x8000000706068290 */ /* 0x000fe4000fffe0ff */
[----:B------:R-:W-:Y:S02]  /*13a0*/  @!UP0 UIMAD UR8, UR8, UR14, UR7 ;  /* 0x0000000e080882a4 */ /* 0x000fe4000f8e0207 */
[----:B------:R-:W-:-:S02]  /*13b0*/  @!UP0 UIMAD UR4, UR6, UR18, UR5 ;  /* 0x00000012060482a4 */ /* 0x000fc4000f8e0205 */
[----:B------:R-:W-:Y:S02]  /*13c0*/  UIMAD UR6, UR19, UR9, UR51 ;  /* 0x00000009130672a4 */ /* 0x000fe4000f8e0233 */
[----:B------:R-:W-:Y:S01]  /*13d0*/  UIMAD UR22, UR4, UR26, UR10 ;  /* 0x0000001a041672a4 */ /* 0x000fe2000f8e020a */
[----:B------:R-:W-:Y:S02]  /*13e0*/  @!UP0 UMOV UR5, UR8 ;  /* 0x0000000800058c82 */ /* 0x000fe40008000000 */
[----:B------:R-:W-:-:S12]  /*13f0*/  UIMAD UR51, UR5, UR19, UR6 ;  /* 0x00000013053372a4 */ /* 0x000fd8000f8e0206 */
.L_x_15:
[----:B------:R-:W1:Y:S02]  /*1400*/  LDCU UR4, c[0x0][0xc30] ;  /* 0x00018600ff0477ac */ /* 0x000e640008000800 */
[----:B-1----:R-:W-:-:S09]  /*1410*/  UISETP.NE.AND UP0, UPT, UR4, 0x1, UPT ;  /* 0x000000010400788c */ /* 0x002fd2000bf05270 */
[----:B------:R-:W-:Y:S05]  /*1420*/  BRA.U UP0, `(.L_x_16) ;  /* 0x0000000100447547 */ /* 0x000fea000b800000 */
[----:B------:R-:W1:Y:S01]  /*1430*/  LDCU.128 UR8, c[0x0][0xc10] ;  /* 0x00018200ff0877ac */ /* 0x000e620008000c00 */
[----:B------:R-:W2:Y:S01]  /*1440*/  LDCU UR12, c[0x0][0xc0c] ;  /* 0x00018180ff0c77ac */ /* 0x000ea20008000800 */
[----:B------:R-:W3:Y:S01]  /*1450*/  LDCU UR13, c[0x0][0xc20] ;  /* 0x00018400ff0d77ac */ /* 0x000ee20008000800 */
[----:B-1----:R-:W-:Y:S02]  /*1460*/  UIMAD.WIDE.U32 UR6, UR51, UR8, URZ ;  /* 0x00000008330672a5 */ /* 0x002fe4000f8e00ff */
[----:B------:R-:W-:Y:S02]  /*1470*/  UIMAD.WIDE.U32 UR4, UR22, UR11, URZ ;  /* 0x0000000b160472a5 */ /* 0x000fe4000f8e00ff */
[----:B--2---:R-:W-:Y:S02]  /*1480*/  UISETP.NE.AND UP1, UPT, UR12, 0x1, UPT ;  /* 0x000000010c00788c */ /* 0x004fe4000bf25270 */
[----:B------:R-:W-:Y:S01]  /*1490*/  UISETP.NE.AND UP0, UPT, UR10, 0x1, UPT ;  /* 0x000000010a00788c */ /* 0x000fe2000bf05270 */
[----:B------:R-:W-:-:S02]  /*14a0*/  UMOV UR6, UR7 ;  /* 0x0000000700067c82 */ /* 0x000fc40008000000 */
[----:B------:R-:W-:Y:S01]  /*14b0*/  UMOV UR4, UR5 ;  /* 0x0000000500047c82 */ /* 0x000fe20008000000 */
[----:B------:R-:W-:Y:S02]  /*14c0*/  USHF.R.U32.HI UR6, URZ, UR9, UR6 ;  /* 0x00000009ff067299 */ /* 0x000fe40008011606 */
[----:B---3--:R-:W-:Y:S02]  /*14d0*/  USHF.R.U32.HI UR4, URZ, UR13, UR4 ;  /* 0x0000000dff047299 */ /* 0x008fe40008011604 */
[----:B------:R-:W-:Y:S02]  /*14e0*/  USEL UR5, UR51, UR6, !UP1 ;  /* 0x0000000633057287 */ /* 0x000fe4000c800000 */
[----:B------:R-:W-:-:S04]  /*14f0*/  USEL UR4, UR22, UR4, !UP0 ;  /* 0x0000000416047287 */ /* 0x000fc8000c000000 */
[----:B------:R-:W-:Y:S02]  /*1500*/  UIADD3 UR6, UPT, UPT, UR5, -UR4, URZ ;  /* 0x8000000405067290 */ /* 0x000fe4000fffe0ff */
[----:B------:R-:W-:Y:S02]  /*1510*/  UIADD3 UR4, UPT, UPT, -UR5, UR4, URZ ;  /* 0x0000000405047290 */ /* 0x000fe4000fffe1ff */
[----:B------:R-:W-:Y:S02]  /*1520*/  UIMAD UR22, UR6, UR10, UR22 ;  /* 0x0000000a061672a4 */ /* 0x000fe4000f8e0216 */
[----:B------:R-:W-:-:S12]  /*1530*/  UIMAD UR51, UR4, UR12, UR51 ;  /* 0x0000000c043372a4 */ /* 0x000fd8000f8e0233 */
.L_x_16:
[----:B------:R-:W-:Y:S01]  /*1540*/  BAR.SYNC.DEFER_BLOCKING 0x0 ;  /* 0x0000000000007b1d */ /* 0x000fe20000010000 */
[----:B------:R-:W-:Y:S01]  /*1550*/  UISETP.NE.AND UP0, UPT, UR15, 0x2, UPT ;  /* 0x000000020f00788c */ /* 0x000fe2000bf05270 */
[----:B------:R-:W-:Y:S02]  /*1560*/  ISETP.NE.OR P2, PT, R0, 0x2, !P2 ;  /* 0x000000020000780c */ /* 0x000fe40005745670 */
[----:B------:R-:W-:Y:S02]  /*1570*/  LOP3.LUT R0, R50, 0x1f, RZ, 0xc0, !PT ;  /* 0x0000001f32007812 */ /* 0x000fe400078ec0ff */
[----:B------:R-:W1:Y:S04]  /*1580*/  LDCU UR39, c[0x0][0xc24] ;  /* 0x00018480ff2777ac */ /* 0x000e680008000800 */
[----:B------:R-:W-:Y:S05]  /*1590*/  BRA.U UP0, `(.L_x_17) ;  /* 0x0000002500a07547 */ /* 0x000fea000b800000 */
[----:B------:R-:W2:Y:S01]  /*15a0*/  LDCU UR5, c[0x0][0x388] ;  /* 0x00007100ff0577ac */ /* 0x000ea20008000800 */
[----:B------:R-:W-:Y:S01]  /*15b0*/  PLOP3.LUT P1, PT, PT, PT, UP2, 0x80, 0x8 ;  /* 0x000000000008781c */ /* 0x000fe20003f2f028 */
[----:B------:R-:W-:Y:S01]  /*15c0*/  IMAD.MOV.U32 R2, RZ, RZ, RZ ;  /* 0x000000ffff027224 */ /* 0x000fe200078e00ff */
[----:B------:R-:W-:Y:S01]  /*15d0*/  ISETP.EQ.OR P3, PT, R0, RZ, P2 ;  /* 0x000000ff0000720c */ /* 0x000fe20001762670 */
[----:B------:R-:W3:Y:S01]  /*15e0*/  LDCU UR8, c[0x0][0x38c] ;  /* 0x00007180ff0877ac */ /* 0x000ee20008000800 */
[----:B------:R-:W-:Y:S01]  /*15f0*/  PLOP3.LUT P1, PT, P1, PT, PT, 0x8, 0x80 ;  /* 0x000000000080781c */ /* 0x000fe20000f2e170 */
[----:B------:R-:W4:Y:S01]  /*1600*/  LDCU.64 UR6, c[0x0][0x390] ;  /* 0x00007200ff0677ac */ /* 0x000f220008000a00 */
[----:B------:R-:W1:Y:S01]  /*1610*/  LDCU UR53, c[0x0][0x370] ;  /* 0x00006e00ff3577ac */ /* 0x000e620008000800 */
[----:B------:R-:W1:Y:S01]  /*1620*/  LDCU.64 UR42, c[0x0][0x348] ;  /* 0x00006900ff2a77ac */ /* 0x000e620008000a00 */
[----:B--2---:R-:W-:Y:S01]  /*1630*/  UIADD3 UR5, UPT, UPT, UR5, 0x1f, URZ ;  /* 0x0000001f05057890 */ /* 0x004fe2000fffe0ff */
[----:B------:R-:W2:Y:S03]  /*1640*/  LDCU UR52, c[0x0][0x374] ;  /* 0x00006e80ff3477ac */ /* 0x000ea60008000800 */
[----:B------:R-:W-:Y:S01]  /*1650*/  USHF.R.S32.HI UR4, URZ, 0x1f, UR5 ;  /* 0x0000001fff047899 */ /* 0x000fe20008011405 */
[----:B------:R-:W-:Y:S01]  /*1660*/  UMOV UR26, 0x1 ;  /* 0x00000001001a7882 */ /* 0x000fe20000000000 */
[----:B------:R-:W-:-:S02]  /*1670*/  UMOV UR30, URZ ;  /* 0x000000ff001e7c82 */ /* 0x000fc40008000000 */
[----:B------:R-:W-:Y:S01]  /*1680*/  ULEA.HI UR4, UR4, UR5, URZ, 0x5 ;  /* 0x0000000504047291 */ /* 0x000fe2000f8f28ff */
[----:B------:R-:W-:Y:S01]  /*1690*/  UMOV UR31, URZ ;  /* 0x000000ff001f7c82 */ /* 0x000fe20008000000 */
[----:B------:R-:W-:Y:S02]  /*16a0*/  UMOV UR38, URZ ;  /* 0x000000ff00267c82 */ /* 0x000fe40008000000 */
[----:B------:R-:W-:-:S04]  /*16b0*/  USHF.R.S32.HI UR4, URZ, 0x5, UR4 ;  /* 0x00000005ff047899 */ /* 0x000fc80008011404 */
[----:B---3--:R-:W-:-:S04]  /*16c0*/  UIMAD UR4, UR4, UR8, URZ ;  /* 0x00000008040472a4 */ /* 0x008fc8000f8e02ff */
[----:B----4-:R-:W-:-:S04]  /*16d0*/  UIMAD UR4, UR4, UR6, URZ ;  /* 0x00000006040472a4 */ /* 0x010fc8000f8e02ff */
[----:B------:R-:W-:-:S04]  /*16e0*/  UIMAD UR54, UR4, UR7, URZ ;  /* 0x00000007043672a4 */ /* 0x000fc8000f8e02ff */
[----:B------:R-:W-:Y:S02]  /*16f0*/  UISETP.NE.AND UP1, UPT, UR54, URZ, UPT ;  /* 0x000000ff3600728c */ /* 0x000fe4000bf25270 */
[----:B------:R-:W-:-:S04]  /*1700*/  UISETP.LT.U32.AND UP0, UPT, UR54, 0x1a, UPT ;  /* 0x0000001a3600788c */ /* 0x000fc8000bf01070 */
[----:B------:R-:W-:-:S04]  /*1710*/  USEL UR4, UR54, 0x1a, UP0 ;  /* 0x0000001a36047887 */ /* 0x000fc80008000000 */
[----:B------:R-:W-:Y:S02]  /*1720*/  UIADD3 UR5, UPT, UPT, UR4, -0x1, URZ ;  /* 0xffffffff04057890 */ /* 0x000fe4000fffe0ff */
[----:B------:R-:W-:Y:S02]  /*1730*/  @!UP1 UIADD3 UR5, UPT, UPT, UR4, URZ, URZ ;  /* 0x000000ff04059290 */ /* 0x000fe4000fffe0ff */
[----:B------:R-:W-:Y:S02]  /*1740*/  UIADD3 UR50, UPT, UPT, UR54, -UR4, URZ ;  /* 0x8000000436327290 */ /* 0x000fe4000fffe0ff */
[----:B-12---:R-:W-:-:S12]  /*1750*/  UIADD3 UR55, UPT, UPT, UR5, 0x1, URZ ;  /* 0x0000000105377890 */ /* 0x006fd8000fffe0ff */
.L_x_33:
[----:B------:R-:W1:Y:S01]  /*1760*/  S2UR UR36, SR_CgaCtaId ;  /* 0x00000000002479c3 */ /* 0x000e620000008800 */
[----:B------:R-:W-:Y:S01]  /*1770*/  UMOV UR4, 0x400 ;  /* 0x0000040000047882 */ /* 0x000fe20000000000 */
[----:B------:R-:W-:Y:S01]  /*1780*/  MOV R0, UR26 ;  /* 0x0000001a00007c02 */ /* 0x000fe20008000f00 */
[----:B------:R-:W-:Y:S02]  /*1790*/  UISETP.NE.AND UP0, UPT, UR54, URZ, UPT ;  /* 0x000000ff3600728c */ /* 0x000fe4000bf05270 */
[----:B------:R-:W-:Y:S01]  /*17a0*/  USHF.L.U32 UR18, UR22, 0x6, URZ ;  /* 0x0000000616127899 */ /* 0x000fe200080006ff */
[----:B------:R-:W-:Y:S01]  /*17b0*/  SHF.L.U32 R0, R0, 0x1f, RZ ;  /* 0x0000001f00007819 */ /* 0x000fe200000006ff */
[----:B------:R-:W-:Y:S01]  /*17c0*/  USHF.L.U32 UR44, UR51, 0x6, URZ ;  /* 0x00000006332c7899 */ /* 0x000fe200080006ff */
[----:B------:R-:W-:Y:S01]  /*17d0*/  UMOV UR27, URZ ;  /* 0x000000ff001b7c82 */ /* 0x000fe20008000000 */
[----:B------:R-:W-:Y:S01]  /*17e0*/  UMOV UR22, URZ ;  /* 0x000000ff00167c82 */ /* 0x000fe20008000000 */
[----:B------:R-:W-:Y:S01]  /*17f0*/  UMOV UR21, URZ ;  /* 0x000000ff00157c82 */ /* 0x000fe20008000000 */
[----:B------:R-:W-:Y:S01]  /*1800*/  UMOV UR20, URZ ;  /* 0x000000ff00147c82 */ /* 0x000fe20008000000 */
[----:B-1----:R-:W-:-:S04]  /*1810*/  ULEA UR36, UR36, UR4, 0x18 ;  /* 0x0000000424247291 */ /* 0x002fc8000f8ec0ff */
[----:B------:R-:W-:-:S09]  /*1820*/  ULEA UR4, UR30, UR36, 0x3 ;  /* 0x000000241e047291 */ /* 0x000fd2000f8e18ff */
[----:B------:R1:W2:Y:S01]  /*1830*/  SYNCS.PHASECHK.TRANS64.TRYWAIT P0, [UR4+0xd0], R0 ;  /* 0x0000d000ff0075a7 */ /* 0x0002a20008001104 */
[----:B------:R-:W-:Y:S05]  /*1840*/  BRA.U !UP0, `(.L_x_18) ;  /* 0x0000000508947547 */ /* 0x000fea000b800000 */
[----:B------:R-:W3:Y:S01]  /*1850*/  LDCU.128 UR12, c[0x0][0x480] ;  /* 0x00009000ff0c77ac */ /* 0x000ee20008000c00 */
[----:B------:R-:W4:Y:S01]  /*1860*/  LDCU.128 UR8, c[0x0][0x490] ;  /* 0x00009200ff0877ac */ /* 0x000f220008000c00 */
[----:B------:R-:W1:Y:S01]  /*1870*/  LDCU.64 UR20, c[0x0][0x4c0] ;  /* 0x00009800ff1477ac */ /* 0x000e620008000a00 */
[----:B------:R-:W1:Y:S01]  /*1880*/  LDCU.64 UR16, c[0x0][0x4f0] ;  /* 0x00009e00ff1077ac */ /* 0x000e620008000a00 */
[----:B------:R-:W1:Y:S01]  /*1890*/  LDCU UR19, c[0x0][0x4c8] ;  /* 0x00009900ff1377ac */ /* 0x000e620008000800 */
[----:B---3--:R-:W-:Y:S02]  /*18a0*/  UIMAD.WIDE.U32 UR4, UR44, UR13, URZ ;  /* 0x0000000d2c0472a5 */ /* 0x008fe4000f8e00ff */
[----:B------:R-:W-:Y:S02]  /*18b0*/  UISETP.NE.AND UP0, UPT, UR12, 0x1, UPT ;  /* 0x000000010c00788c */ /* 0x000fe4000bf05270 */
[----:B------:R-:W-:Y:S01]  /*18c0*/  USHF.R.U32.HI UR5, URZ, UR14, UR5 ;  /* 0x0000000eff057299 */ /* 0x000fe20008011605 */
[----:B------:R-:W3:Y:S03]  /*18d0*/  LDCU UR45, c[0x0][0x38c] ;  /* 0x00007180ff2d77ac */ /* 0x000ee60008000800 */
[----:B------:R-:W-:-:S02]  /*18e0*/  USEL UR5, UR44, UR5, !UP0 ;  /* 0x000000052c057287 */ /* 0x000fc4000c000000 */
[----:B------:R-:W-:Y:S02]  /*18f0*/  UISETP.NE.AND UP0, UPT, UR15, 0x1, UPT ;  /* 0x000000010f00788c */ /* 0x000fe4000bf05270 */
[----:B----4-:R-:W-:Y:S01]  /*1900*/  UIMAD.WIDE.U32 UR6, UR5, UR8, URZ ;  /* 0x00000008050672a5 */ /* 0x010fe2000f8e00ff */
[----:B------:R-:W4:Y:S01]  /*1910*/  LDCU UR8, c[0x0][0x4a0] ;  /* 0x00009400ff0877ac */ /* 0x000f220008000800 */
[----:B------:R-:W1:Y:S05]  /*1920*/  LDCU UR23, c[0x0][0x4cc] ;  /* 0x00009980ff1777ac */ /* 0x000e6a0008000800 */
[----:B------:R-:W-:Y:S01]  /*1930*/  UMOV UR4, UR7 ;  /* 0x0000000700047c82 */ /* 0x000fe20008000000 */
[----:B------:R-:W1:Y:S01]  /*1940*/  LDCU.64 UR40, c[0x0][0x390] ;  /* 0x00007200ff2877ac */ /* 0x000e620008000a00 */
[----:B------:R-:W-:Y:S01]  /*1950*/  USHF.R.U32.HI UR4, URZ, UR9, UR4 ;  /* 0x00000009ff047299 */ /* 0x000fe20008011604 */
[----:B------:R-:W1:Y:S03]  /*1960*/  LDCU UR9, c[0x0][0x4ec] ;  /* 0x00009d80ff0977ac */ /* 0x000e660008000800 */
[----:B------:R-:W-:-:S02]  /*1970*/  USEL UR4, UR5, UR4, !UP0 ;  /* 0x0000000405047287 */ /* 0x000fc4000c000000 */
[----:B------:R-:W-:Y:S02]  /*1980*/  UISETP.NE.AND UP0, UPT, UR10, 0x1, UPT ;  /* 0x000000010a00788c */ /* 0x000fe4000bf05270 */
[----:B------:R-:W-:Y:S01]  /*1990*/  UIMAD.WIDE.U32 UR6, UR4, UR11, URZ ;  /* 0x0000000b040672a5 */ /* 0x000fe2000f8e00ff */
[----:B------:R-:W1:Y:S01]  /*19a0*/  LDCU.64 UR24, c[0x0][0x4d0] ;  /* 0x00009a00ff1877ac */ /* 0x000e620008000a00 */
[----:B------:R-:W-:-:S05]  /*19b0*/  UIADD3 UR38, UPT, UPT, UR55, UR31, URZ ;  /* 0x0000001f37267290 */ /* 0x000fca000fffe0ff */
[----:B------:R-:W-:Y:S01]  /*19c0*/  UMOV UR6, UR7 ;  /* 0x0000000700067c82 */ /* 0x000fe20008000000 */
[----:B------:R-:W-:Y:S02]  /*19d0*/  UIADD3 UR7, UPT, UPT, -UR4, URZ, URZ ;  /* 0x000000ff04077290 */ /* 0x000fe4000fffe1ff */
[----:B----4-:R-:W-:Y:S02]  /*19e0*/  USHF.R.U32.HI UR6, URZ, UR8, UR6 ;  /* 0x00000008ff067299 */ /* 0x010fe40008011606 */
[----:B------:R-:W-:Y:S02]  /*19f0*/  UIADD3 UR8, UPT, UPT, -UR5, URZ, URZ ;  /* 0x000000ff05087290 */ /* 0x000fe4000fffe1ff */
[----:B------:R-:W-:Y:S02]  /*1a00*/  USEL UR14, UR4, UR6, !UP0 ;  /* 0x00000006040e7287 */ /* 0x000fe4000c000000 */
[----:B------:R-:W-:Y:S02]  /*1a10*/  UIMAD UR7, UR15, UR7, UR5 ;  /* 0x000000070f0772a4 */ /* 0x000fe4000f8e0205 */
[----:B------:R-:W-:-:S02]  /*1a20*/  UIADD3 UR6, UPT, UPT, -UR14, URZ, URZ ;  /* 0x000000ff0e067290 */ /* 0x000fc4000fffe1ff */
[----:B------:R-:W-:Y:S02]  /*1a30*/  UIMAD UR8, UR12, UR8, UR44 ;  /* 0x000000080c0872a4 */ /* 0x000fe4000f8e022c */
[----:B------:R-:W-:Y:S02]  /*1a40*/  UIMAD UR13, UR10, UR6, UR4 ;  /* 0x000000060a0d72a4 */ /* 0x000fe4000f8e0204 */
[----:B-1----:R-:W-:Y:S02]  /*1a50*/  UIMAD UR11, UR8, UR20, UR9 ;  /* 0x00000014080b72a4 */ /* 0x002fe4000f8e0209 */
[----:B------:R-:W-:Y:S01]  /*1a60*/  UIMAD UR12, UR7, UR21, UR16 ;  /* 0x00000015070c72a4 */ /* 0x000fe2000f8e0210 */
[----:B------:R-:W1:Y:S02]  /*1a70*/  LDCU.64 UR4, c[0x0][0x4f8] ;  /* 0x00009f00ff0477ac */ /* 0x000e640008000a00 */
[----:B------:R-:W4:Y:S01]  /*1a80*/  LDCU UR6, c[0x0][0x500] ;  /* 0x0000a000ff0677ac */ /* 0x000f220008000800 */
[----:B------:R-:W-:Y:S01]  /*1a90*/  UIMAD UR13, UR13, UR19, UR17 ;  /* 0x000000130d0d72a4 */ /* 0x000fe2000f8e0211 */
[----:B------:R-:W-:Y:S01]  /*1aa0*/  UMOV UR27, URZ ;  /* 0x000000ff001b7c82 */ /* 0x000fe20008000000 */
[----:B------:R-:W-:Y:S01]  /*1ab0*/  UMOV UR7, UR30 ;  /* 0x0000001e00077c82 */ /* 0x000fe20008000000 */
[----:B------:R-:W-:Y:S01]  /*1ac0*/  UMOV UR20, URZ ;  /* 0x000000ff00147c82 */ /* 0x000fe20008000000 */
[----:B------:R-:W-:Y:S01]  /*1ad0*/  UMOV UR21, URZ ;  /* 0x000000ff00157c82 */ /* 0x000fe20008000000 */
[----:B---3--:R-:W-:-:S07]  /*1ae0*/  UMOV UR22, URZ ;  /* 0x000000ff00167c82 */ /* 0x008fce0008000000 */
.L_x_23:
[----:B------:R-:W-:Y:S01]  /*1af0*/  @!P2 MOV R3, 0x2000 ;  /* 0x000020000003a802 */ /* 0x000fe20000000f00 */
[----:B------:R-:W-:Y:S01]  /*1b00*/  ULEA UR9, UR7, UR36, 0x3 ;  /* 0x0000002407097291 */ /* 0x000fe2000f8e18ff */
[----:B--2---:R-:W-:Y:S11]  /*1b10*/  @P0 BRA `(.L_x_19) ;  /* 0x0000000000100947 */ /* 0x004ff60003800000 */
[----:B------:R-:W-:Y:S04]  /*1b20*/  MOV R4, UR26 ;  /* 0x0000001a00047c02 */ /* 0x000fe80008000f00 */
[----:B------:R-:W-:Y:S04]  /*1b30*/  SHF.L.U32 R4, R4, 0x1f, RZ ;  /* 0x0000001f04047819 */ /* 0x000fe800000006ff */
[----:B------:R-:W2:Y:S02]  /*1b40*/  SYNCS.PHASECHK.TRANS64.TRYWAIT P0, [UR9+0xd0], R4 ;  /* 0x0000d004ff0075a7 */ /* 0x000ea40008001109 */
[----:B--2---:R-:W-:Y:S05]  /*1b50*/  @!P0 BRA `(.L_x_20) ;  /* 0x0000006800f88947 */ /* 0x004fea0003800000 */
.L_x_19:
[----:B------:R3:W-:Y:S01]  /*1b60*/  @!P2 SYNCS.ARRIVE.TRANS64 RZ, [UR9], R3 ;  /* 0x00000003ffffa9a7 */ /* 0x0007e20008000009 */
[----:B------:R-:W-:Y:S04]  /*1b70*/  BSSY.RECONVERGENT B0, `(.L_x_21) ;  /* 0x0000003000007945 */ /* 0x000fe80003800200 */
[----:B------:R-:W-:Y:S05]  /*1b80*/  @P3 BRA `(.L_x_22) ;  /* 0x0000000000043947 */ /* 0x000fea0003800000 */
[----:B-1--4-:R-:W-:Y:S05]  /*1b90*/  BPT.TRAP 0x1 ;  /* 0x000000040000795c */ /* 0x012fea0000300000 */
.L_x_22:
[----:B-1--4-:R-:W-:Y:S05]  /*1ba0*/  BSYNC.RECONVERGENT B0 ;  /* 0x0000000000007941 */ /* 0x012fea0003800200 */
.L_x_21:
[----:B------:R-:W-:Y:S02]  /*1bb0*/  UIADD3 UR8, UPT, UPT, UR7, 0x1, URZ ;  /* 0x0000000107087890 */ /* 0x000fe4000fffe0ff */
[----:B------:R-:W-:Y:S02]  /*1bc0*/  UIMAD UR15, UR20, UR23, UR4 ;  /* 0x00000017140f72a4 */ /* 0x000fe4000f8e0204 */
[----:B------:R-:W-:Y:S02]  /*1bd0*/  UISETP.NE.AND UP0, UPT, UR8, 0x1a, UPT ;  /* 0x0000001a0800788c */ /* 0x000fe4000bf05270 */
[----:B------:R-:W-:Y:S02]  /*1be0*/  ULEA UR16, UR7, UR36, 0xc ;  /* 0x0000002407107291 */ /* 0x000fe4000f8e60ff */
[----:B------:R-:W-:Y:S02]  /*1bf0*/  USEL UR10, URZ, 0x1, UP0 ;  /* 0x00000001ff0a7887 */ /* 0x000fe40008000000 */
[----:B------:R-:W-:Y:S02]  /*1c00*/  USEL UR30, UR8, URZ, UP0 ;  /* 0x000000ff081e7287 */ /* 0x000fe40008000000 */
[----:B------:R-:W-:Y:S02]  /*1c10*/  ULOP3.LUT UR26, UR26, UR10, URZ, 0x3c, !UPT ;  /* 0x0000000a1a1a7292 */ /* 0x000fe4000f8e3cff */
[----:B------:R-:W-:Y:S02]  /*1c20*/  ULEA UR8, UR30, UR36, 0x3 ;  /* 0x000000241e087291 */ /* 0x000fe4000f8e18ff */
[----:B------:R-:W-:Y:S02]  /*1c30*/  UIADD3 UR34, UP0, UPT, UR42, 0x80, URZ ;  /* 0x000000802a227890 */ /* 0x000fe4000ff1e0ff */
[----:B------:R-:W-:Y:S01]  /*1c40*/  USHF.L.U32 UR10, UR27, 0x5, URZ ;  /* 0x000000051b0a7899 */ /* 0x000fe200080006ff */
[----:B--2---:R-:W-:Y:S01]  /*1c50*/  MOV R0, UR26 ;  /* 0x0000001a00007c02 */ /* 0x004fe20008000f00 */
[----:B------:R-:W-:Y:S02]  /*1c60*/  UIADD3.X UR35, UPT, UPT, URZ, UR43, URZ, UP0, !UPT ;  /* 0x0000002bff237290 */ /* 0x000fe400087fe4ff */
[----:B------:R-:W-:Y:S01]  /*1c70*/  UIADD3 UR32, UP3, UPT, UR42, 0x200, URZ ;  /* 0x000002002a207890 */ /* 0x000fe2000ff7e0ff */
[----:B------:R-:W-:Y:S01]  /*1c80*/  SHF.L.U32 R0, R0, 0x1f, RZ ;  /* 0x0000001f00007819 */ /* 0x000fe200000006ff */
[----:B------:R-:W-:Y:S02]  /*1c90*/  UIADD3 UR37, UPT, UPT, UR20, 0x1, URZ ;  /* 0x0000000114257890 */ /* 0x000fe4000fffe0ff */
[----:B------:R-:W-:Y:S01]  /*1ca0*/  UIADD3.X UR33, UPT, UPT, URZ, UR43, URZ, UP3, !UPT ;  /* 0x0000002bff217290 */ /* 0x000fe20009ffe4ff */
[----:B------:R1:W2:Y:S01]  /*1cb0*/  SYNCS.PHASECHK.TRANS64.TRYWAIT P0, [UR8+0xd0], R0 ;  /* 0x0000d000ff0075a7 */ /* 0x0002a20008001108 */
[----:B------:R-:W-:Y:S02]  /*1cc0*/  UIMAD UR8, UR21, UR24, UR5 ;  /* 0x00000018150872a4 */ /* 0x000fe4000f8e0205 */
[----:B------:R-:W-:Y:S02]  /*1cd0*/  UIMAD UR7, UR22, UR25, UR6 ;  /* 0x00000019160772a4 */ /* 0x000fe4000f8e0206 */
[----:B------:R-:W-:Y:S02]  /*1ce0*/  ULEA UR15, UR8, UR15, 0x5 ;  /* 0x0000000f080f7291 */ /* 0x000fe4000f8e28ff */
[----:B------:R-:W-:Y:S02]  /*1cf0*/  UIADD3 UR8, UPT, UPT, UR16, 0x3600, URZ ;  /* 0x0000360010087890 */ /* 0x000fe4000fffe0ff */
[----:B------:R-:W-:Y:S02]  /*1d00*/  ULEA UR7, UR7, UR15, 0xa ;  /* 0x0000000f07077291 */ /* 0x000fe4000f8e50ff */
[----:B------:R-:W-:Y:S02]  /*1d10*/  UIADD3 UR16, UPT, UPT, UR16, 0x1d600, URZ ;  /* 0x0001d60010107890 */ /* 0x000fe4000fffe0ff */
[----:B------:R-:W-:Y:S02]  /*1d20*/  UPRMT UR7, UR7, 0x5410, URZ ;  /* 0x0000541007077896 */ /* 0x000fe400080000ff */
[----:B------:R-:W-:Y:S02]  /*1d30*/  UISETP.NE.AND UP2, UPT, UR37, UR45, UPT ;  /* 0x0000002d2500728c */ /* 0x000fe4000bf45270 */
[----:B------:R-:W-:Y:S02]  /*1d40*/  UIADD3 UR29, UPT, UPT, UR21, 0x1, URZ ;  /* 0x00000001151d7890 */ /* 0x000fe4000fffe0ff */
[----:B------:R-:W-:Y:S02]  /*1d50*/  UIADD3 UR28, UPT, UPT, UR22, 0x1, URZ ;  /* 0x00000001161c7890 */ /* 0x000fe4000fffe0ff */
[----:B------:R-:W-:Y:S01]  /*1d60*/  UIADD3 UR31, UPT, UPT, UR31, 0x1, URZ ;  /* 0x000000011f1f7890 */ /* 0x000fe2000fffe0ff */
[----:B------:R4:W-:Y:S01]  /*1d70*/  UTMALDG.5D.IM2COL [UR8], [UR34], UR7 ;  /* 0x00000008220073b4 */ /* 0x0009e20008060007 */
[----:B------:R-:W-:Y:S01]  /*1d80*/  UMOV UR46, 0x0 ;  /* 0x00000000002e7882 */ /* 0x000fe20000000000 */
[----:B------:R-:W-:Y:S01]  /*1d90*/  UMOV UR47, 0x10000000 ;  /* 0x10000000002f7882 */ /* 0x000fe20000000000 */
[----:B------:R-:W-:Y:S01]  /*1da0*/  UMOV UR17, UR9 ;  /* 0x0000000900117c82 */ /* 0x000fe20008000000 */
[----:B------:R-:W-:Y:S01]  /*1db0*/  @UP2 UIADD3 UR29, UPT, UPT, UR21, URZ, URZ ;  /* 0x000000ff151d2290 */ /* 0x000fe2000fffe0ff */
[----:B------:R-:W-:Y:S03]  /*1dc0*/  UMOV UR19, UR10 ;  /* 0x0000000a00137c82 */ /* 0x000fe60008000000 */
[----:B------:R-:W-:Y:S01]  /*1dd0*/  UISETP.NE.AND UP1, UPT, UR29, UR40, UPT ;  /* 0x000000281d00728c */ /* 0x000fe2000bf25270 */
[----:B------:R3:W-:Y:S10]  /*1de0*/  UTMALDG.5D [UR16], [UR32], desc[UR46] ;  /* 0x00002e10200075b4 */ /* 0x0007f40008021000 */
[----:B------:R-:W-:Y:S04]  /*1df0*/  @UP1 UIADD3 UR28, UPT, UPT, UR22, URZ, URZ ;  /* 0x000000ff161c1290 */ /* 0x000fe8000fffe0ff */
[----:B------:R-:W-:Y:S02]  /*1e00*/  UISETP.NE.AND UP0, UPT, UR28, UR41, UPT ;  /* 0x000000291c00728c */ /* 0x000fe4000bf05270 */
[----:B----4-:R-:W-:Y:S09]  /*1e10*/  UIADD3 UR8, UPT, UPT, UR27, 0x1, URZ ;  /* 0x000000011b087890 */ /* 0x010ff2000fffe0ff */
[----:B------:R-:W-:Y:S01]  /*1e20*/  @UP0 UIADD3 UR8, UPT, UPT, UR27, URZ, URZ ;  /* 0x000000ff1b080290 */ /* 0x000fe2000fffe0ff */
[----:B------:R-:W-:Y:S06]  /*1e30*/  UMOV UR7, UR30 ;  /* 0x0000001e00077c82 */ /* 0x000fec0008000000 */
[----:B------:R-:W-:Y:S01]  /*1e40*/  UMOV UR27, UR8 ;  /* 0x00000008001b7c82 */ /* 0x000fe20008000000 */
[----:B---3--:R-:W-:Y:S02]  /*1e50*/  USEL UR22, UR28, URZ, UP0 ;  /* 0x000000ff1c167287 */ /* 0x008fe40008000000 */
[----:B------:R-:W-:Y:S02]  /*1e60*/  UISETP.NE.AND UP0, UPT, UR31, UR38, UPT ;  /* 0x000000261f00728c */ /* 0x000fe4000bf05270 */
[----:B------:R-:W-:Y:S02]  /*1e70*/  USEL UR20, UR37, URZ, UP2 ;  /* 0x000000ff25147287 */ /* 0x000fe40009000000 */
[----:B------:R-:W-:Y:S05]  /*1e80*/  USEL UR21, UR29, URZ, UP1 ;  /* 0x000000ff1d157287 */ /* 0x000fea0008800000 */
[----:B-1----:R-:W-:Y:S07]  /*1e90*/  BRA.U UP0, `(.L_x_23) ;  /* 0xfffffffd00147547 */ /* 0x002fee000b83ffff */
.L_x_18:
[----:B------:R-:W-:Y:S01]  /*1ea0*/  ULEA UR4, UR30, UR36, 0x3 ;  /* 0x000000241e047291 */ /* 0x000fe2000f8e18ff */
[----:B-1----:R-:W-:Y:S01]  /*1eb0*/  MOV R0, UR26 ;  /* 0x0000001a00007c02 */ /* 0x002fe20008000f00 */
[----:B------:R-:W-:Y:S01]  /*1ec0*/  @!P1 SYNCS.ARRIVE.TRANS64.A1T0 RZ, [UR36+0x1d8], RZ ;  /* 0x0001d8ffffff99a7 */ /* 0x000fe20008100024 */
[----:B------:R-:W-:Y:S02]  /*1ed0*/  UISETP.GE.AND UP0, UPT, UR50, 0x1, UPT ;  /* 0x000000013200788c */ /* 0x000fe4000bf06270 */
[----:B------:R-:W-:-:S04]  /*1ee0*/  SHF.L.U32 R0, R0, 0x1f, RZ ;  /* 0x0000001f00007819 */ /* 0x000fc800000006ff */
[----:B--2---:R1:W2:Y:S03]  /*1ef0*/  SYNCS.PHASECHK.TRANS64.TRYWAIT P0, [UR4+0xd0], R0 ;  /* 0x0000d000ff0075a7 */ /* 0x0042a60008001104 */
[----:B------:R-:W-:Y:S05]  /*1f00*/  BRA.U !UP0, `(.L_x_24) ;  /* 0x00000005088c7547 */ /* 0x000fea000b800000 */
[----:B------:R-:W3:Y:S01]  /*1f10*/  LDCU.128 UR8, c[0x0][0x480] ;  /* 0x00009000ff0877ac */ /* 0x000ee20008000c00 */
[----:B------:R-:W4:Y:S01]  /*1f20*/  LDCU.128 UR32, c[0x0][0x490] ;  /* 0x00009200ff2077ac */ /* 0x000f220008000c00 */
[----:B------:R-:W1:Y:S01]  /*1f30*/  LDCU.64 UR28, c[0x0][0x4c0] ;  /* 0x00009800ff1c77ac */ /* 0x000e620008000a00 */
[----:B------:R-:W1:Y:S01]  /*1f40*/  LDCU UR13, c[0x0][0x4c8] ;  /* 0x00009900ff0d77ac */ /* 0x000e620008000800 */
[----:B------:R-:W1:Y:S01]  /*1f50*/  LDCU.64 UR16, c[0x0][0x4f0] ;  /* 0x00009e00ff1077ac */ /* 0x000e620008000a00 */
[----:B---3--:R-:W-:Y:S02]  /*1f60*/  UIMAD.WIDE.U32 UR4, UR44, UR9, URZ ;  /* 0x000000092c0472a5 */ /* 0x008fe4000f8e00ff */
[----:B------:R-:W-:Y:S02]  /*1f70*/  UISETP.NE.AND UP0, UPT, UR8, 0x1, UPT ;  /* 0x000000010800788c */ /* 0x000fe4000bf05270 */
[----:B------:R-:W-:Y:S01]  /*1f80*/  USHF.R.U32.HI UR5, URZ, UR10, UR5 ;  /* 0x0000000aff057299 */ /* 0x000fe20008011605 */
[----:B------:R-:W3:Y:S03]  /*1f90*/  LDCU UR9, c[0x0][0x4a0] ;  /* 0x00009400ff0977ac */ /* 0x000ee60008000800 */
[----:B------:R-:W-:-:S02]  /*1fa0*/  USEL UR5, UR44, UR5, !UP0 ;  /* 0x000000052c057287 */ /* 0x000fc4000c000000 */
[----:B------:R-:W-:Y:S02]  /*1fb0*/  UISETP.NE.AND UP0, UPT, UR11, 0x1, UPT ;  /* 0x000000010b00788c */ /* 0x000fe4000bf05270 */
[----:B----4-:R-:W-:Y:S01]  /*1fc0*/  UIMAD.WIDE.U32 UR6, UR5, UR32, URZ ;  /* 0x00000020050672a5 */ /* 0x010fe2000f8e00ff */
[----:B------:R-:W1:Y:S01]  /*1fd0*/  LDCU UR10, c[0x0][0x4ec] ;  /* 0x00009d80ff0a77ac */ /* 0x000e620008000800 */
[----:B------:R-:W4:Y:S05]  /*1fe0*/  LDCU UR46, c[0x0][0x38c] ;  /* 0x00007180ff2e77ac */ /* 0x000f2a0008000800 */
[----:B------:R-:W-:Y:S01]  /*1ff0*/  UMOV UR4, UR7 ;  /* 0x0000000700047c82 */ /* 0x000fe20008000000 */
[----:B------:R-:W1:Y:S01]  /*2000*/  LDCU UR23, c[0x0][0x4cc] ;  /* 0x00009980ff1777ac */ /* 0x000e620008000800 */
[----:B------:R-:W-:Y:S01]  /*2010*/  USHF.R.U32.HI UR4, URZ, UR33, UR4 ;  /* 0x00000021ff047299 */ /* 0x000fe20008011604 */
[----:B------:R-:W1:Y:S03]  /*2020*/  LDCU.64 UR40, c[0x0][0x390] ;  /* 0x00007200ff2877ac */ /* 0x000e660008000a00 */
[----:B------:R-:W-:-:S02]  /*2030*/  USEL UR4, UR5, UR4, !UP0 ;  /* 0x0000000405047287 */ /* 0x000fc4000c000000 */
[----:B------:R-:W-:Y:S02]  /*2040*/  UISETP.NE.AND UP0, UPT, UR34, 0x1, UPT ;  /* 0x000000012200788c */ /* 0x000fe4000bf05270 */
[----:B------:R-:W-:Y:S01]  /*2050*/  UIMAD.WIDE.U32 UR6, UR4, UR35, URZ ;  /* 0x00000023040672a5 */ /* 0x000fe2000f8e00ff */
[----:B------:R-:W1:Y:S01]  /*2060*/  LDCU.64 UR24, c[0x0][0x4d0] ;  /* 0x00009a00ff1877ac */ /* 0x000e620008000a00 */
[----:B------:R-:W-:-:S05]  /*2070*/  UIADD3 UR38, UPT, UPT, UR50, UR38, URZ ;  /* 0x0000002632267290 */ /* 0x000fca000fffe0ff */
[----:B------:R-:W-:Y:S01]  /*2080*/  UMOV UR6, UR7 ;  /* 0x0000000700067c82 */ /* 0x000fe20008000000 */
[----:B------:R-:W-:Y:S02]  /*2090*/  UIADD3 UR7, UPT, UPT, -UR5, URZ, URZ ;  /* 0x000000ff05077290 */ /* 0x000fe4000fffe1ff */
[----:B---3--:R-:W-:Y:S02]  /*20a0*/  USHF.R.U32.HI UR6, URZ, UR9, UR6 ;  /* 0x00000009ff067299 */ /* 0x008fe40008011606 */
[----:B------:R-:W-:Y:S02]  /*20b0*/  UIMAD UR7, UR8, UR7, UR44 ;  /* 0x00000007080772a4 */ /* 0x000fe4000f8e022c */
[----:B------:R-:W-:Y:S02]  /*20c0*/  USEL UR14, UR4, UR6, !UP0 ;  /* 0x00000006040e7287 */ /* 0x000fe4000c000000 */
[----:B------:R-:W-:Y:S02]  /*20d0*/  UIADD3 UR6, UPT, UPT, -UR4, URZ, URZ ;  /* 0x000000ff04067290 */ /* 0x000fe4000fffe1ff */
[----:B------:R-:W-:-:S02]  /*20e0*/  UIADD3 UR9, UPT, UPT, -UR14, URZ, URZ ;  /* 0x000000ff0e097290 */ /* 0x000fc4000fffe1ff */
[----:B------:R-:W-:Y:S02]  /*20f0*/  UIMAD UR12, UR11, UR6, UR5 ;  /* 0x000000060b0c72a4 */ /* 0x000fe4000f8e0205 */
[----:B------:R-:W-:Y:S02]  /*2100*/  UIMAD UR9, UR34, UR9, UR4 ;  /* 0x00000009220972a4 */ /* 0x000fe4000f8e0204 */
[----:B-1----:R-:W-:Y:S01]  /*2110*/  UIMAD UR11, UR7, UR28, UR10 ;  /* 0x0000001c070b72a4 */ /* 0x002fe2000f8e020a */
[----:B------:R-:W1:Y:S02]  /*2120*/  LDCU.64 UR4, c[0x0][0x4f8] ;  /* 0x00009f00ff0477ac */ /* 0x000e640008000a00 */
[----:B------:R-:W3:Y:S01]  /*2130*/  LDCU UR6, c[0x0][0x500] ;  /* 0x0000a000ff0677ac */ /* 0x000ee20008000800 */
[----:B------:R-:W-:Y:S02]  /*2140*/  UIMAD UR12, UR12, UR29, UR16 ;  /* 0x0000001d0c0c72a4 */ /* 0x000fe4000f8e0210 */
[----:B------:R-:W-:Y:S01]  /*2150*/  UIMAD UR13, UR9, UR13, UR17 ;  /* 0x0000000d090d72a4 */ /* 0x000fe2000f8e0211 */
[----:B------:R-:W-:Y:S01]  /*2160*/  UMOV UR37, UR50 ;  /* 0x0000003200257c82 */ /* 0x000fe20008000000 */
[----:B----4-:R-:W-:-:S10]  /*2170*/  UMOV UR7, UR30 ;  /* 0x0000001e00077c82 */ /* 0x010fd40008000000 */
.L_x_29:
[----:B------:R-:W-:Y:S01]  /*2180*/  @!P2 MOV R3, 0x2000 ;  /* 0x000020000003a802 */ /* 0x000fe20000000f00 */
[----:B------:R-:W-:Y:S01]  /*2190*/  ULEA UR9, UR7, UR36, 0x3 ;  /* 0x0000002407097291 */ /* 0x000fe2000f8e18ff */
[----:B--2---:R-:W-:Y:S11]  /*21a0*/  @P0 BRA `(.L_x_25) ;  /* 0x0000000000100947 */ /* 0x004ff60003800000 */
[----:B------:R-:W-:Y:S04]  /*21b0*/  MOV R4, UR26 ;  /* 0x0000001a00047c02 */ /* 0x000fe80008000f00 */
[----:B------:R-:W-:Y:S04]  /*21c0*/  SHF.L.U32 R4, R4, 0x1f, RZ ;  /* 0x0000001f04047819 */ /* 0x000fe800000006ff */
[----:B------:R-:W2:Y:S02]  /*21d0*/  SYNCS.PHASECHK.TRANS64.TRYWAIT P0, [UR9+0xd0], R4 ;  /* 0x0000d004ff0075a7 */ /* 0x000ea40008001109 */
[----:B--2---:R-:W-:Y:S05]  /*21e0*/  @!P0 BRA `(.L_x_26) ;  /* 0x00000064006c8947 */ /* 0x004fea0003800000 */
.L_x_25:
[----:B------:R4:W-:Y:S01]  /*21f0*/  @!P2 SYNCS.ARRIVE.TRANS64 RZ, [UR9], R3 ;  /* 0x00000003ffffa9a7 */ /* 0x0009e20008000009 */
[----:B------:R-:W-:Y:S04]  /*2200*/  BSSY.RECONVERGENT B0, `(.L_x_27) ;  /* 0x0000003000007945 */ /* 0x000fe80003800200 */
[----:B------:R-:W-:Y:S05]  /*2210*/  @P3 BRA `(.L_x_28) ;  /* 0x0000000000043947 */ /* 0x000fea0003800000 */
[----:B-1-3--:R-:W-:Y:S05]  /*2220*/  BPT.TRAP 0x1 ;  /* 0x000000040000795c */ /* 0x00afea0000300000 */
.L_x_28:
[----:B-1-3--:R-:W-:Y:S05]  /*2230*/  BSYNC.RECONVERGENT B0 ;  /* 0x0000000000007941 */ /* 0x00afea0003800200 */
.L_x_27:
        /* <DEDUP_REMOVED lines=8> */
[----:B------:R-:W-:Y:S02]  /*22c0*/  UIMAD UR10, UR21, UR24, UR5 ;  /* 0x00000018150a72a4 */ /* 0x000fe4000f8e0205 */
[----:B------:R-:W-:Y:S01]  /*22d0*/  UIMAD UR7, UR22, UR25, UR6 ;  /* 0x00000019160772a4 */ /* 0x000fe2000f8e0206 */
[----:B--2---:R-:W-:Y:S01]  /*22e0*/  MOV R0, UR26 ;  /* 0x0000001a00007c02 */ /* 0x004fe20008000f00 */
[----:B------:R-:W-:Y:S02]  /*22f0*/  ULEA UR10, UR10, UR15, 0x5 ;  /* 0x0000000f0a0a7291 */ /* 0x000fe4000f8e28ff */
[----:B------:R-:W-:Y:S01]  /*2300*/  UIADD3 UR34, UP0, UPT, UR42, 0x80, URZ ;  /* 0x000000802a227890 */ /* 0x000fe2000ff1e0ff */
[----:B------:R-:W-:Y:S01]  /*2310*/  SHF.L.U32 R0, R0, 0x1f, RZ ;  /* 0x0000001f00007819 */ /* 0x000fe200000006ff */
[----:B------:R-:W-:Y:S02]  /*2320*/  ULEA UR7, UR7, UR10, 0xa ;  /* 0x0000000a07077291 */ /* 0x000fe4000f8e50ff */
[----:B------:R-:W-:Y:S01]  /*2330*/  USHF.L.U32 UR19, UR27, 0x5, URZ ;  /* 0x000000051b137899 */ /* 0x000fe200080006ff */
[----:B------:R1:W2:Y:S01]  /*2340*/  SYNCS.PHASECHK.TRANS64.TRYWAIT P0, [UR8+0xd0], R0 ;  /* 0x0000d000ff0075a7 */ /* 0x0002a20008001108 */
[----:B------:R-:W-:Y:S02]  /*2350*/  UIADD3.X UR35, UPT, UPT, URZ, UR43, URZ, UP0, !UPT ;  /* 0x0000002bff237290 */ /* 0x000fe400087fe4ff */
[----:B------:R-:W-:Y:S02]  /*2360*/  UIADD3 UR8, UPT, UPT, UR16, 0x3600, URZ ;  /* 0x0000360010087890 */ /* 0x000fe4000fffe0ff */
[----:B------:R-:W-:Y:S02]  /*2370*/  UPRMT UR7, UR7, 0x5410, URZ ;  /* 0x0000541007077896 */ /* 0x000fe400080000ff */
[----:B------:R-:W-:Y:S02]  /*2380*/  UIADD3 UR32, UP3, UPT, UR42, 0x200, URZ ;  /* 0x000002002a207890 */ /* 0x000fe4000ff7e0ff */
[----:B------:R-:W-:Y:S02]  /*2390*/  UIADD3 UR16, UPT, UPT, UR16, 0x1d600, URZ ;  /* 0x0001d60010107890 */ /* 0x000fe4000fffe0ff */
[----:B------:R-:W-:Y:S02]  /*23a0*/  UIADD3.X UR33, UPT, UPT, URZ, UR43, URZ, UP3, !UPT ;  /* 0x0000002bff217290 */ /* 0x000fe40009ffe4ff */
[----:B------:R-:W-:Y:S02]  /*23b0*/  UIADD3 UR31, UPT, UPT, UR20, 0x1, URZ ;  /* 0x00000001141f7890 */ /* 0x000fe4000fffe0ff */
[----:B------:R-:W-:Y:S02]  /*23c0*/  UIADD3 UR29, UPT, UPT, UR21, 0x1, URZ ;  /* 0x00000001151d7890 */ /* 0x000fe4000fffe0ff */
[----:B------:R-:W-:Y:S02]  /*23d0*/  UISETP.NE.AND UP2, UPT, UR31, UR46, UPT ;  /* 0x0000002e1f00728c */ /* 0x000fe4000bf45270 */
[----:B------:R-:W-:Y:S01]  /*23e0*/  UIADD3 UR28, UPT, UPT, UR22, 0x1, URZ ;  /* 0x00000001161c7890 */ /* 0x000fe2000fffe0ff */
[----:B------:R-:W-:Y:S01]  /*23f0*/  UMOV UR10, UR19 ;  /* 0x00000013000a7c82 */ /* 0x000fe20008000000 */
[----:B------:R-:W-:Y:S01]  /*2400*/  UMOV UR44, 0x0 ;  /* 0x00000000002c7882 */ /* 0x000fe20000000000 */
[----:B------:R3:W-:Y:S01]  /*2410*/  UTMALDG.5D.IM2COL [UR8], [UR34], UR7 ;  /* 0x00000008220073b4 */ /* 0x0007e20008060007 */
[----:B------:R-:W-:Y:S01]  /*2420*/  UMOV UR45, 0x10000000 ;  /* 0x10000000002d7882 */ /* 0x000fe20000000000 */
[----:B------:R-:W-:Y:S04]  /*2430*/  UMOV UR17, UR9 ;  /* 0x0000000900117c82 */ /* 0x000fe80008000000 */
[----:B------:R-:W-:Y:S01]  /*2440*/  @UP2 UIADD3 UR29, UPT, UPT, UR21, URZ, URZ ;  /* 0x000000ff151d2290 */ /* 0x000fe2000fffe0ff */
[----:B------:R4:W-:Y:S03]  /*2450*/  UTMALDG.5D [UR16], [UR32], desc[UR44] ;  /* 0x00002c10200075b4 */ /* 0x0009e60008021000 */
[----:B------:R-:W-:Y:S11]  /*2460*/  UISETP.NE.AND UP1, UPT, UR29, UR40, UPT ;  /* 0x000000281d00728c */ /* 0x000ff6000bf25270 */
[----:B------:R-:W-:Y:S04]  /*2470*/  @UP1 UIADD3 UR28, UPT, UPT, UR22, URZ, URZ ;  /* 0x000000ff161c1290 */ /* 0x000fe8000fffe0ff */
[----:B------:R-:W-:Y:S02]  /*2480*/  UISETP.NE.AND UP0, UPT, UR28, UR41, UPT ;  /* 0x000000291c00728c */ /* 0x000fe4000bf05270 */
[----:B---3--:R-:W-:Y:S09]  /*2490*/  UIADD3 UR8, UPT, UPT, UR27, 0x1, URZ ;  /* 0x000000011b087890 */ /* 0x008ff2000fffe0ff */
[----:B------:R-:W-:Y:S02]  /*24a0*/  @UP0 UIADD3 UR8, UPT, UPT, UR27, URZ, URZ ;  /* 0x000000ff1b080290 */ /* 0x000fe4000fffe0ff */
[----:B------:R-:W-:Y:S05]  /*24b0*/  UIADD3 UR7, UPT, UPT, UR37, -0x1, URZ ;  /* 0xffffffff25077890 */ /* 0x000fea000fffe0ff */
[----:B------:R-:W-:Y:S01]  /*24c0*/  UMOV UR27, UR8 ;  /* 0x00000008001b7c82 */ /* 0x000fe20008000000 */
[----:B----4-:R-:W-:Y:S02]  /*24d0*/  USEL UR22, UR28, URZ, UP0 ;  /* 0x000000ff1c167287 */ /* 0x010fe40008000000 */
[----:B------:R-:W-:Y:S02]  /*24e0*/  UISETP.GT.U32.AND UP0, UPT, UR37, 0x1, UPT ;  /* 0x000000012500788c */ /* 0x000fe4000bf04070 */
[----:B------:R-:W-:Y:S02]  /*24f0*/  USEL UR20, UR31, URZ, UP2 ;  /* 0x000000ff1f147287 */ /* 0x000fe40009000000 */
[----:B------:R-:W-:Y:S01]  /*2500*/  USEL UR21, UR29, URZ, UP1 ;  /* 0x000000ff1d157287 */ /* 0x000fe20008800000 */
[----:B------:R-:W-:Y:S01]  /*2510*/  UMOV UR37, UR7 ;  /* 0x0000000700257c82 */ /* 0x000fe20008000000 */
[----:B------:R-:W-:Y:S03]  /*2520*/  UMOV UR7, UR30 ;  /* 0x0000001e00077c82 */ /* 0x000fe60008000000 */
[----:B-1----:R-:W-:Y:S07]  /*2530*/  BRA.U UP0, `(.L_x_29) ;  /* 0xfffffffd00107547 */ /* 0x002fee000b83ffff */
.L_x_24:
[----:B------:R-:W-:Y:S01]  /*2540*/  SHF.L.U32 R3, R2, 0x1f, RZ ;  /* 0x0000001f02037819 */ /* 0x000fe200000006ff */
[----:B------:R-:W-:-:S03]  /*2550*/  NOP ;  /* 0x0000000000007918 */ /* 0x000fc60000000000 */
[----:B--2---:R-:W2:Y:S02]  /*2560*/  SYNCS.PHASECHK.TRANS64.TRYWAIT P0, [UR36+0x1e0], R3 ;  /* 0x0001e003ff0075a7 */ /* 0x004ea40008001124 */
[----:B--2---:R-:W-:Y:S05]  /*2570*/  @!P0 BRA `(.L_x_30) ;  /* 0x0000006000a08947 */ /* 0x004fea0003800000 */
.L_x_133:
[----:B------:R-:W2:Y:S01]  /*2580*/  LDS.128 R4, [UR36+0x220] ;  /* 0x00022024ff047984 */ /* 0x000ea20008000c00 */
[----:B------:R-:W-:Y:S02]  /*2590*/  UIADD3 UR4, UPT, UPT, UR36, 0x1e8, URZ ;  /* 0x000001e824047890 */ /* 0x000fe4000fffe0ff */
[----:B------:R-:W-:Y:S01]  /*25a0*/  UISETP.GE.AND UP0, UPT, UR39, 0x1, UPT ;  /* 0x000000012700788c */ /* 0x000fe2000bf06270 */
[----:B------:R-:W-:Y:S01]  /*25b0*/  @!PT LDS RZ, [RZ] ;  /* 0x00000000fffff984 */ /* 0x000fe20000000800 */
[----:B------:R-:W-:Y:S01]  /*25c0*/  @!PT LDS RZ, [RZ] ;  /* 0x00000000fffff984 */ /* 0x000fe20000000800 */
[----:B------:R-:W-:Y:S01]  /*25d0*/  @!PT LDS RZ, [RZ] ;  /* 0x00000000fffff984 */ /* 0x000fe20000000800 */
[----:B------:R-:W-:Y:S01]  /*25e0*/  @!PT LDS RZ, [RZ] ;  /* 0x00000000fffff984 */ /* 0x000fe20000000800 */
[----:B------:R3:W-:Y:S06]  /*25f0*/  MEMBAR.ALL.CTA ;  /* 0x0000000000007992 */ /* 0x0007ec0000008000 */
[----:B---3--:R-:W3:Y:S01]  /*2600*/  FENCE.VIEW.ASYNC.S ;  /* 0x00000000000073c6 */ /* 0x008ee20000000000 */
[----:B------:R-:W-:-:S09]  /*2610*/  UPRMT UR4, URZ, 0x654, UR4 ;  /* 0x00000654ff047896 */ /* 0x000fd20008000004 */
[----:B---3--:R-:W-:Y:S01]  /*2620*/  SYNCS.ARRIVE.TRANS64.RED.A1T0 RZ, [UR4], RZ ;  /* 0x000000ffffff79a7 */ /* 0x008fe20008100404 */
[----:B--2---:R-:W-:-:S13]  /*2630*/  LOP3.LUT P0, RZ, R6, 0x1, RZ, 0xc0, !PT ;  /* 0x0000000106ff7812 */ /* 0x004fda000780c0ff */
[----:B------:R-:W-:Y:S01]  /*2640*/  VOTEU.ANY UP1, P0 ;  /* 0x0000000000ff7886 */ /* 0x000fe20000020100 */
[----:B------:R-:W-:-:S13]  /*2650*/  PLOP3.LUT P0, PT, PT, PT, UP1, 0x80, 0x8 ;  /* 0x000000000008781c */ /* 0x000fda0003f0f018 */
[----:B-1----:R-:W-:Y:S02]  /*2660*/  @P0 MOV R0, R4 ;  /* 0x0000000400000202 */ /* 0x002fe40000000f00 */
[----:B------:R-:W-:Y:S02]  /*2670*/  @P0 LOP3.LUT R4, R5, 0xffff, RZ, 0xc0, !PT ;  /* 0x0000ffff05040812 */ /* 0x000fe400078ec0ff */
[----:B------:R-:W-:Y:S02]  /*2680*/  @P0 R2UR UR6, R0 ;  /* 0x00000000000602ca */ /* 0x000fe400000e0000 */
[----:B------:R-:W-:-:S11]  /*2690*/  @P0 R2UR UR5, R4 ;  /* 0x00000000040502ca */ /* 0x000fd600000e0000 */
[----:B------:R-:W-:Y:S02]  /*26a0*/  @UP1 UMOV UR49, UR6 ;  /* 0x0000000600311c82 */ /* 0x000fe40008000000 */
[----:B------:R-:W-:Y:S01]  /*26b0*/  @UP1 UMOV UR48, UR5 ;  /* 0x0000000500301c82 */ /* 0x000fe20008000000 */
[----:B------:R-:W-:Y:S05]  /*26c0*/  BRA.U !UP0, `(.L_x_31) ;  /* 0x0000000108d47547 */ /* 0x000fea000b800000 */
[----:B------:R-:W1:Y:S01]  /*26d0*/  LDCU.128 UR16, c[0x0][0xc10] ;  /* 0x00018200ff1077ac */ /* 0x000e620008000c00 */
[----:B------:R-:W2:Y:S01]  /*26e0*/  LDCU UR20, c[0x0][0xc20] ;  /* 0x00018400ff1477ac */ /* 0x000ea20008000800 */
[----:B------:R-:W3:Y:S01]  /*26f0*/  LDCU UR13, c[0x0][0xc0c] ;  /* 0x00018180ff0d77ac */ /* 0x000ee20008000800 */
[----:B------:R-:W4:Y:S01]  /*2700*/  LDCU.64 UR14, c[0x0][0xc28] ;  /* 0x00018500ff0e77ac */ /* 0x000f220008000a00 */
[----:B------:R-:W-:Y:S02]  /*2710*/  UISETP.NE.AND UP3, UPT, UR39, 0x1, UPT ;  /* 0x000000012700788c */ /* 0x000fe4000bf65270 */
[----:B-1----:R-:W-:Y:S02]  /*2720*/  UIMAD.WIDE.U32 UR4, UR52, UR19, URZ ;  /* 0x00000013340472a5 */ /* 0x002fe4000f8e00ff */
[----:B------:R-:W-:Y:S02]  /*2730*/  UIMAD.WIDE.U32 UR6, UR53, UR16, URZ ;  /* 0x00000010350672a5 */ /* 0x000fe4000f8e00ff */
[----:B------:R-:W-:-:S02]  /*2740*/  UISETP.NE.AND UP0, UPT, UR18, 0x1, UPT ;  /* 0x000000011200788c */ /* 0x000fc4000bf05270 */
[----:B------:R-:W-:Y:S01]  /*2750*/  UIMAD.WIDE.U32 UR10, UR48, UR19, URZ ;  /* 0x00000013300a72a5 */ /* 0x000fe2000f8e00ff */
[----:B------:R-:W-:Y:S01]  /*2760*/  UMOV UR4, UR5 ;  /* 0x0000000500047c82 */ /* 0x000fe20008000000 */
[----:B---3--:R-:W-:Y:S02]  /*2770*/  UISETP.NE.AND UP2, UPT, UR13, 0x1, UPT ;  /* 0x000000010d00788c */ /* 0x008fe4000bf45270 */
[----:B--2---:R-:W-:Y:S02]  /*2780*/  USHF.R.U32.HI UR5, URZ, UR20, UR4 ;  /* 0x00000014ff057299 */ /* 0x004fe40008011604 */
[----:B------:R-:W-:Y:S01]  /*2790*/  UIMAD.WIDE.U32 UR8, UR49, UR16, URZ ;  /* 0x00000010310872a5 */ /* 0x000fe2000f8e00ff */
[----:B------:R-:W-:Y:S01]  /*27a0*/  UMOV UR4, UR7 ;  /* 0x0000000700047c82 */ /* 0x000fe20008000000 */
[----:B------:R-:W-:Y:S02]  /*27b0*/  USEL UR5, UR52, UR5, !UP0 ;  /* 0x0000000534057287 */ /* 0x000fe4000c000000 */
[----:B------:R-:W-:-:S02]  /*27c0*/  USHF.R.U32.HI UR4, URZ, UR17, UR4 ;  /* 0x00000011ff047299 */ /* 0x000fc40008011604 */
[----:B----4-:R-:W-:Y:S02]  /*27d0*/  UIMAD.WIDE.U32 UR6, UR5, UR14, URZ ;  /* 0x0000000e050672a5 */ /* 0x010fe4000f8e00ff */
[----:B------:R-:W-:Y:S01]  /*27e0*/  USEL UR12, UR53, UR4, !UP2 ;  /* 0x00000004350c7287 */ /* 0x000fe2000d000000 */
[----:B------:R-:W-:Y:S02]  /*27f0*/  UMOV UR8, UR9 ;  /* 0x0000000900087c82 */ /* 0x000fe40008000000 */
[----:B------:R-:W-:Y:S01]  /*2800*/  UMOV UR4, UR11 ;  /* 0x0000000b00047c82 */ /* 0x000fe20008000000 */
[----:B------:R-:W-:Y:S01]  /*2810*/  UIMAD.WIDE.U32 UR10, UR12, UR14, URZ ;  /* 0x0000000e0c0a72a5 */ /* 0x000fe2000f8e00ff */
[----:B------:R-:W-:Y:S01]  /*2820*/  UMOV UR6, UR7 ;  /* 0x0000000700067c82 */ /* 0x000fe20008000000 */
[----:B------:R-:W-:Y:S02]  /*2830*/  USHF.R.U32.HI UR4, URZ, UR20, UR4 ;  /* 0x00000014ff047299 */ /* 0x000fe40008011604 */
[----:B------:R-:W-:-:S02]  /*2840*/  @UP3 USHF.R.U32.HI UR5, URZ, UR15, UR6 ;  /* 0x0000000fff053299 */ /* 0x000fc40008011606 */
[----:B------:R-:W-:Y:S01]  /*2850*/  USHF.R.U32.HI UR17, URZ, UR17, UR8 ;  /* 0x00000011ff117299 */ /* 0x000fe20008011608 */
[----:B------:R-:W-:Y:S01]  /*2860*/  UMOV UR6, UR11 ;  /* 0x0000000b00067c82 */ /* 0x000fe20008000000 */
[----:B------:R-:W-:Y:S02]  /*2870*/  USEL UR4, UR48, UR4, !UP0 ;  /* 0x0000000430047287 */ /* 0x000fe4000c000000 */
[----:B------:R-:W-:Y:S02]  /*2880*/  @UP3 USHF.R.U32.HI UR12, URZ, UR15, UR6 ;  /* 0x0000000fff0c3299 */ /* 0x000fe40008011606 */
[----:B------:R-:W-:Y:S02]  /*2890*/  UIMAD UR6, UR39, UR5, URZ ;  /* 0x00000005270672a4 */ /* 0x000fe4000f8e02ff */
[----:B------:R-:W-:Y:S02]  /*28a0*/  USEL UR5, UR49, UR17, !UP2 ;  /* 0x0000001131057287 */ /* 0x000fe4000d000000 */
[----:B------:R-:W-:-:S02]  /*28b0*/  UIMAD UR8, UR39, UR12, URZ ;  /* 0x0000000c270872a4 */ /* 0x000fc4000f8e02ff */
[----:B------:R-:W-:Y:S02]  /*28c0*/  UISETP.GE.AND UP0, UPT, UR4, UR6, UPT ;  /* 0x000000060400728c */ /* 0x000fe4000bf06270 */
[----:B------:R-:W-:Y:S02]  /*28d0*/  UIMAD.WIDE.U32 UR6, UR4, UR14, URZ ;  /* 0x0000000e040672a5 */ /* 0x000fe4000f8e00ff */
[----:B------:R-:W-:Y:S02]  /*28e0*/  UISETP.GE.OR UP0, UPT, UR5, UR8, UP0 ;  /* 0x000000080500728c */ /* 0x000fe40008706670 */
[----:B------:R-:W-:Y:S02]  /*28f0*/  UIMAD.WIDE.U32 UR8, UR5, UR14, URZ ;  /* 0x0000000e050872a5 */ /* 0x000fe4000f8e00ff */
[----:B------:R-:W-:Y:S01]  /*2900*/  UIADD3 UR10, UPT, UPT, -UR4, URZ, URZ ;  /* 0x000000ff040a7290 */ /* 0x000fe2000fffe1ff */
[----:B------:R-:W-:Y:S02]  /*2910*/  UMOV UR6, UR7 ;  /* 0x0000000700067c82 */ /* 0x000fe40008000000 */
[----:B------:R-:W-:-:S02]  /*2920*/  USHF.R.U32.HI UR6, URZ, UR15, UR6 ;  /* 0x0000000fff067299 */ /* 0x000fc40008011606 */
[----:B------:R-:W-:Y:S02]  /*2930*/  UIMAD UR10, UR18, UR10, UR48 ;  /* 0x0000000a120a72a4 */ /* 0x000fe4000f8e0230 */
[----:B------:R-:W-:Y:S01]  /*2940*/  USEL UR6, UR4, UR6, !UP3 ;  /* 0x0000000604067287 */ /* 0x000fe2000d800000 */
[----:B------:R-:W-:Y:S01]  /*2950*/  @!UP0 UMOV UR7, UR9 ;  /* 0x0000000900078c82 */ /* 0x000fe20008000000 */
[----:B------:R-:W-:Y:S02]  /*2960*/  UIADD3 UR9, UPT, UPT, -UR5, URZ, URZ ;  /* 0x000000ff05097290 */ /* 0x000fe4000fffe1ff */
[----:B------:R-:W-:Y:S02]  /*2970*/  @!UP0 USHF.R.U32.HI UR7, URZ, UR15, UR7 ;  /* 0x0000000fff078299 */ /* 0x000fe40008011607 */
[----:B------:R-:W-:Y:S02]  /*2980*/  UIADD3 UR8, UPT, UPT, -UR6, URZ, URZ ;  /* 0x000000ff06087290 */ /* 0x000fe4000fffe1ff */
[----:B------:R-:W-:-:S02]  /*2990*/  @!UP0 USEL UR7, UR5, UR7, !UP3 ;  /* 0x0000000705078287 */ /* 0x000fc4000d800000 */
[----:B------:R-:W-:Y:S02]  /*29a0*/  UIMAD UR8, UR39, UR8, UR4 ;  /* 0x00000008270872a4 */ /* 0x000fe4000f8e0204 */
[----:B------:R-:W-:Y:S02]  /*29b0*/  @!UP0 UIADD3 UR6, UPT, UPT, UR6, -UR7, URZ ;  /* 0x8000000706068290 */ /* 0x000fe4000fffe0ff */
[----:B------:R-:W-:Y:S02]  /*29c0*/  @!UP0 UIMAD UR7, UR8, UR12, UR7 ;  /* 0x0000000c080782a4 */ /* 0x000fe4000f8e0207 */
[----:B------:R-:W-:Y:S02]  /*29d0*/  @!UP0 UIMAD UR4, UR39, UR6, UR5 ;  /* 0x00000006270482a4 */ /* 0x000fe4000f8e0205 */
[----:B------:R-:W-:Y:S02]  /*29e0*/  UIMAD UR6, UR13, UR9, UR49 ;  /* 0x000000090d0672a4 */ /* 0x000fe4000f8e0231 */
[----:B------:R-:W-:Y:S01]  /*29f0*/  UIMAD UR48, UR4, UR18, UR10 ;  /* 0x00000012043072a4 */ /* 0x000fe2000f8e020a */
[----:B------:R-:W-:-:S02]  /*2a00*/  @!UP0 UMOV UR5, UR7 ;  /* 0x0000000700058c82 */ /* 0x000fc40008000000 */
[----:B------:R-:W-:-:S12]  /*2a10*/  UIMAD UR49, UR5, UR13, UR6 ;  /* 0x0000000d053172a4 */ /* 0x000fd8000f8e0206 */
.L_x_31:
        /* <DEDUP_REMOVED lines=20> */
.L_x_32:
[----:B------:R-:W-:Y:S01]  /*2b60*/  R2UR UR5, R45 ;  /* 0x000000002d0572ca */ /* 0x000fe200000e0000 */
[----:B------:R-:W-:Y:S01]  /*2b70*/  UMOV UR31, UR38 ;  /* 0x00000026001f7c82 */ /* 0x000fe20008000000 */
[----:B------:R-:W-:Y:S02]  /*2b80*/  R2UR UR4, R44 ;  /* 0x000000002c0472ca */ /* 0x000fe400000e0000 */
[----:B------:R-:W-:Y:S02]  /*2b90*/  PLOP3.LUT P1, PT, PT, PT, PT, 0x80, 0x8 ;  /* 0x000000000008781c */ /* 0x000fe40003f2f070 */
[----:B------:R-:W-:-:S07]  /*2ba0*/  LOP3.LUT R2, R2, 0x1, RZ, 0x3c, !PT ;  /* 0x0000000102027812 */ /* 0x000fce00078e3cff */
[----:B------:R-:W-:Y:S02]  /*2bb0*/  UIADD3 UR51, UPT, UPT, UR49, UR5, URZ ;  /* 0x0000000531337290 */ /* 0x000fe4000fffe0ff */
[----:B------:R-:W-:Y:S01]  /*2bc0*/  UIADD3 UR22, UPT, UPT, UR48, UR4, URZ ;  /* 0x0000000430167290 */ /* 0x000fe2000fffe0ff */
[----:B------:R-:W-:Y:S11]  /*2bd0*/  BRA.U UP1, `(.L_x_33) ;  /* 0xffffffe901e07547 */ /* 0x000ff6000b83ffff */
[----:B------:R-:W-:Y:S01]  /*2be0*/  UIADD3 UR36, UPT, UPT, UR36, 0xd0, URZ ;  /* 0x000000d024247890 */ /* 0x000fe2000fffe0ff */
[----:B------:R-:W-:-:S03]  /*2bf0*/  MOV R2, UR26 ;  /* 0x0000001a00027c02 */ /* 0x000fc60008000f00 */
[----:B------:R-:W-:Y:S01]  /*2c00*/  ULEA UR4, UR30, UR36, 0x3 ;  /* 0x000000241e047291 */ /* 0x000fe2000f8e18ff */
[----:B------:R-:W-:-:S08]  /*2c10*/  SHF.L.U32 R2, R2, 0x1f, RZ ;  /* 0x0000001f02027819 */ /* 0x000fd000000006ff */
[----:B------:R-:W1:Y:S02]  /*2c20*/  SYNCS.PHASECHK.TRANS64.TRYWAIT P0, [UR4], R2 ;  /* 0x00000002ff0075a7 */ /* 0x000e640008001104 */
[----:B-1----:R-:W-:Y:S05]  /*2c30*/  @!P0 BRA `(.L_x_34) ;  /* 0x0000005c00088947 */ /* 0x002fea0003800000 */
.L_x_135:
[----:B------:R-:W-:-:S04]  /*2c40*/  UIADD3 UR4, UPT, UPT, UR30, 0x1, URZ ;  /* 0x000000011e047890 */ /* 0x000fc8000fffe0ff */
[----:B------:R-:W-:-:S04]  /*2c50*/  UISETP.NE.AND UP0, UPT, UR4, 0x1a, UPT ;  /* 0x0000001a0400788c */ /* 0x000fc8000bf05270 */
[----:B------:R-:W-:Y:S02]  /*2c60*/  USEL UR5, URZ, 0x1, UP0 ;  /* 0x00000001ff057887 */ /* 0x000fe40008000000 */
[----:B------:R-:W-:Y:S02]  /*2c70*/  USEL UR4, UR4, URZ, UP0 ;  /* 0x000000ff04047287 */ /* 0x000fe40008000000 */
[----:B------:R-:W-:Y:S02]  /*2c80*/  ULOP3.LUT UR6, UR26, UR5, URZ, 0x3c, !UPT ;  /* 0x000000051a067292 */ /* 0x000fe4000f8e3cff */
[----:B------:R-:W-:-:S04]  /*2c90*/  ULEA UR5, UR4, UR36, 0x3 ;  /* 0x0000002404057291 */ /* 0x000fc8000f8e18ff */
[----:B-1----:R-:W-:-:S04]  /*2ca0*/  MOV R2, UR6 ;  /* 0x0000000600027c02 */ /* 0x002fc80008000f00 */
[----:B------:R-:W-:-:S04]  /*2cb0*/  SHF.L.U32 R2, R2, 0x1f, RZ ;  /* 0x0000001f02027819 */ /* 0x000fc800000006ff */
[----:B------:R-:W1:Y:S02]  /*2cc0*/  SYNCS.PHASECHK.TRANS64.TRYWAIT P0, [UR5], R2 ;  /* 0x00000002ff0075a7 */ /* 0x000e640008001105 */
[----:B-1----:R-:W-:Y:S05]  /*2cd0*/  @!P0 BRA `(.L_x_35) ;  /* 0x0000005800f88947 */ /* 0x002fea0003800000 */
.L_x_137:
        /* <DEDUP_REMOVED lines=10> */
.L_x_139:
        /* <DEDUP_REMOVED lines=10> */
.L_x_141:
        /* <DEDUP_REMOVED lines=10> */
.L_x_143:
        /* <DEDUP_REMOVED lines=10> */
.L_x_145:
        /* <DEDUP_REMOVED lines=10> */
.L_x_147:
        /* <DEDUP_REMOVED lines=10> */
.L_x_149:
        /* <DEDUP_REMOVED lines=10> */
.L_x_151:
        /* <DEDUP_REMOVED lines=10> */
.L_x_153:
        /* <DEDUP_REMOVED lines=10> */
.L_x_155:
        /* <DEDUP_REMOVED lines=10> */
.L_x_157:
        /* <DEDUP_REMOVED lines=10> */
.L_x_159:
        /* <DEDUP_REMOVED lines=10> */
.L_x_161:
        /* <DEDUP_REMOVED lines=10> */
.L_x_163:
        /* <DEDUP_REMOVED lines=10> */
.L_x_165:
        /* <DEDUP_REMOVED lines=10> */
.L_x_167:
        /* <DEDUP_REMOVED lines=10> */
.L_x_169:
        /* <DEDUP_REMOVED lines=10> */
.L_x_171:
        /* <DEDUP_REMOVED lines=10> */
.L_x_173:
        /* <DEDUP_REMOVED lines=10> */
.L_x_175:
        /* <DEDUP_REMOVED lines=10> */
.L_x_177:
        /* <DEDUP_REMOVED lines=10> */
.L_x_179:
        /* <DEDUP_REMOVED lines=10> */
.L_x_181:
        /* <DEDUP_REMOVED lines=10> */
.L_x_183:
[----:B------:R-:W-:-:S04]  /*3b40*/  UIADD3 UR4, UPT, UPT, UR4, 0x1, URZ ;  /* 0x0000000104047890 */ /* 0x000fc8000fffe0ff */
[----:B------:R-:W-:-:S04]  /*3b50*/  UISETP.NE.AND UP0, UPT, UR4, 0x1a, UPT ;  /* 0x0000001a0400788c */ /* 0x000fc8000bf05270 */
[----:B------:R-:W-:Y:S02]  /*3b60*/  USEL UR5, URZ, 0x1, UP0 ;  /* 0x00000001ff057887 */ /* 0x000fe40008000000 */
[----:B------:R-:W-:Y:S02]  /*3b70*/  USEL UR4, UR4, URZ, UP0 ;  /* 0x000000ff04047287 */ /* 0x000fe40008000000 */
[----:B------:R-:W-:Y:S02]  /*3b80*/  ULOP3.LUT UR5, UR6, UR5, URZ, 0x3c, !UPT ;  /* 0x0000000506057292 */ /* 0x000fe4000f8e3cff */
[----:B------:R-:W-:-:S04]  /*3b90*/  ULEA UR4, UR4, UR36, 0x3 ;  /* 0x0000002404047291 */ /* 0x000fc8000f8e18ff */
[----:B-1----:R-:W-:Y:S02]  /*3ba0*/  IMAD.U32 R2, RZ, RZ, UR5 ;  /* 0x00000005ff027e24 */ /* 0x002fe4000f8e00ff */
[----:B------:R-:W-:-:S03]  /*3bb0*/  MOV R0, UR4 ;  /* 0x0000000400007c02 */ /* 0x000fc60008000f00 */
[----:B------:R-:W-:-:S07]  /*3bc0*/  SHF.L.U32 R2, R2, 0x1f, RZ ;  /* 0x0000001f02027819 */ /* 0x000fce00000006ff */
.L_x_59:
[----:B-1----:R1:W2:Y:S02]  /*3bd0*/  SYNCS.PHASECHK.TRANS64.TRYWAIT P0, [R0+URZ], R2 ;  /* 0x00000002000075a7 */ /* 0x0022a400080011ff */
[----:B--2---:R-:W-:Y:S05]  /*3be0*/  @!P0 NANOSLEEP.SYNCS 0x989680 ;  /* 0x009896800000895d */ /* 0x004fea0003900000 */
[----:B------:R-:W2:Y:S02]  /*3bf0*/  @!P0 SYNCS.PHASECHK.TRANS64 P0, [R0+URZ], R2 ;  /* 0x00000002000085a7 */ /* 0x000ea400080010ff */
[----:B--2---:R-:W-:Y:S05]  /*3c00*/  @P0 EXIT ;  /* 0x000000000000094d */ /* 0x004fea0003800000 */
[----:B------:R-:W-:Y:S05]  /*3c10*/  BRA `(.L_x_59) ;  /* 0xfffffffc00ec7947 */ /* 0x000fea000383ffff */
.L_x_17:
[----:B------:R-:W2:Y:S02]  /*3c20*/  S2UR UR4, SR_CgaCtaId ;  /* 0x00000000000479c3 */ /* 0x000ea40000008800 */
[----:B--2---:R-:W-:-:S04]  /*3c30*/  UISETP.NE.AND UP0, UPT, UR4, URZ, UPT ;  /* 0x000000ff0400728c */ /* 0x004fc8000bf05270 */
[----:B------:R-:W-:-:S09]  /*3c40*/  UISETP.NE.OR UP0, UPT, UR15, 0x1, UP0 ;  /* 0x000000010f00788c */ /* 0x000fd20008705670 */
[----:B------:R-:W-:Y:S05]  /*3c50*/  BRA.U UP0, `(.L_x_60) ;  /* 0x0000000100b47547 */ /* 0x000fea000b800000 */
[----:B------:R-:W2:Y:S01]  /*3c60*/  S2UR UR5, SR_CgaCtaId ;  /* 0x00000000000579c3 */ /* 0x000ea20000008800 */
[----:B------:R-:W-:Y:S01]  /*3c70*/  UMOV UR4, 0x400 ;  /* 0x0000040000047882 */ /* 0x000fe20000000000 */
[----:B------:R-:W-:Y:S01]  /*3c80*/  HFMA2 R3, -RZ, RZ, 0, 5.9604644775390625e-08 ;  /* 0x00000001ff037431 */ /* 0x000fe200000001ff */
[----:B------:R-:W-:Y:S01]  /*3c90*/  ISETP.NE.AND P0, PT, R0, RZ, PT ;  /* 0x000000ff0000720c */ /* 0x000fe20003f05270 */
[----:B------:R-:W-:Y:S01]  /*3ca0*/  IMAD.MOV.U32 R8, RZ, RZ, RZ ;  /* 0x000000ffff087224 */ /* 0x000fe200078e00ff */
[----:B--2---:R-:W-:-:S04]  /*3cb0*/  ULEA UR4, UR5, UR4, 0x18 ;  /* 0x0000000405047291 */ /* 0x004fc8000f8ec0ff */
[----:B------:R-:W-:Y:S02]  /*3cc0*/  UIADD3 UR5, UPT, UPT, UR4, 0x1e8, URZ ;  /* 0x000001e804057890 */ /* 0x000fe4000fffe0ff */
[----:B------:R-:W-:Y:S02]  /*3cd0*/  UIADD3 UR8, UPT, UPT, UR4, 0x1e0, URZ ;  /* 0x000001e004087890 */ /* 0x000fe4000fffe0ff */
[----:B------:R-:W-:-:S12]  /*3ce0*/  UPRMT UR5, URZ, 0x654, UR5 ;  /* 0x00000654ff057896 */ /* 0x000fd80008000005 */
.L_x_63:
[----:B------:R-:W-:Y:S01]  /*3cf0*/  SHF.L.U32 R6, R3, 0x1f, RZ ;  /* 0x0000001f03067819 */ /* 0x000fe200000006ff */
[----:B------:R-:W-:Y:S02]  /*3d00*/  IMAD.U32 R4, RZ, RZ, UR8 ;  /* 0x00000008ff047e24 */ /* 0x000fe4000f8e00ff */
[----:B------:R-:W-:Y:S01]  /*3d10*/  @!P0 IMAD.MOV.U32 R5, RZ, RZ, 0x10 ;  /* 0x00000010ff058424 */ /* 0x000fe200078e00ff */
[----:B------:R-:W2:Y:S02]  /*3d20*/  SYNCS.PHASECHK.TRANS64.TRYWAIT P1, [UR4+0x1e8], R6 ;  /* 0x0001e806ff0075a7 */ /* 0x000ea40008021104 */
[----:B------:R-:W-:-:S04]  /*3d30*/  PRMT R4, R0, 0x654, R4 ;  /* 0x0000065400047816 */ /* 0x000fc80000000004 */
[----:B------:R-:W-:Y:S01]  /*3d40*/  SEL R2, R4, R2, !P0 ;  /* 0x0000000204027207 */ /* 0x000fe20004000000 */
[----:B--2---:R-:W-:Y:S06]  /*3d50*/  @!P1 BRA `(.L_x_61) ;  /* 0x0000005400189947 */ /* 0x004fec0003800000 */
.L_x_185:
[----:B------:R-:W-:Y:S01]  /*3d60*/  UIADD3 UR6, UPT, UPT, UR4, 0x220, URZ ;  /* 0x0000022004067890 */ /* 0x000fe2000fffe0ff */
[----:B------:R3:W-:Y:S01]  /*3d70*/  @!P0 SYNCS.ARRIVE.TRANS64.RED RZ, [R2+URZ], R5 ;  /* 0x0000000502ff89a7 */ /* 0x0007e200080004ff */
[----:B------:R-:W-:Y:S01]  /*3d80*/  UIADD3 UR7, UPT, UPT, UR4, 0x1e0, URZ ;  /* 0x000001e004077890 */ /* 0x000fe2000fffe0ff */
[----:B------:R-:W-:-:S08]  /*3d90*/  LOP3.LUT R3, R3, 0x1, RZ, 0x3c, !PT ;  /* 0x0000000103037812 */ /* 0x000fd000078e3cff */
[----:B------:R-:W-:Y:S06]  /*3da0*/  UGETNEXTWORKID.BROADCAST [UR6], [UR7] ;  /* 0x00000000060073ca */ /* 0x000fec0008000100 */
[----:B---3--:R-:W-:-:S04]  /*3db0*/  SHF.L.U32 R5, R8, 0x1f, RZ ;  /* 0x0000001f08057819 */ /* 0x008fc800000006ff */
[----:B------:R-:W3:Y:S02]  /*3dc0*/  SYNCS.PHASECHK.TRANS64.TRYWAIT P1, [UR4+0x1e0], R5 ;  /* 0x0001e005ff0075a7 */ /* 0x000ee40008021104 */
[----:B---3--:R-:W-:Y:S05]  /*3dd0*/  @!P1 BRA `(.L_x_62) ;  /* 0x0000005400109947 */ /* 0x008fea0003800000 */
.L_x_187:
[----:B--2---:R-:W2:Y:S01]  /*3de0*/  LDS.128 R4, [UR4+0x220] ;  /* 0x00022004ff047984 */ /* 0x004ea20008000c00 */
[----:B------:R-:W-:Y:S01]  /*3df0*/  LOP3.LUT R8, R8, 0x1, RZ, 0x3c, !PT ;  /* 0x0000000108087812 */ /* 0x000fe200078e3cff */
[----:B------:R-:W-:Y:S01]  /*3e00*/  @!PT LDS RZ, [RZ] ;  /* 0x00000000fffff984 */ /* 0x000fe20000000800 */
[----:B------:R-:W-:Y:S01]  /*3e10*/  @!PT LDS RZ, [RZ] ;  /* 0x00000000fffff984 */ /* 0x000fe20000000800 */
[----:B------:R-:W-:Y:S01]  /*3e20*/  @!PT LDS RZ, [RZ] ;  /* 0x00000000fffff984 */ /* 0x000fe20000000800 */
[----:B------:R-:W-:Y:S01]  /*3e30*/  @!PT LDS RZ, [RZ] ;  /* 0x00000000fffff984 */ /* 0x000fe20000000800 */
[----:B------:R3:W-:Y:S06]  /*3e40*/  MEMBAR.ALL.CTA ;  /* 0x0000000000007992 */ /* 0x0007ec0000008000 */
[----:B---3--:R-:W3:Y:S02]  /*3e50*/  FENCE.VIEW.ASYNC.S ;  /* 0x00000000000073c6 */ /* 0x008ee40000000000 */
[----:B---3--:R-:W-:Y:S01]  /*3e60*/  SYNCS.ARRIVE.TRANS64.RED.A1T0 RZ, [UR5], RZ ;  /* 0x000000ffffff79a7 */ /* 0x008fe20008100405 */
[----:B--2---:R-:W-:-:S13]  /*3e70*/  LOP3.LUT P1, RZ, R6, 0x1, RZ, 0xc0, !PT ;  /* 0x0000000106ff7812 */ /* 0x004fda000782c0ff */
[----:B------:R-:W-:Y:S05]  /*3e80*/  @P1 BRA `(.L_x_63) ;  /* 0xfffffffc00981947 */ /* 0x000fea000383ffff */
[----:B------:R-:W-:-:S04]  /*3e90*/  SHF.L.U32 R0, R3, 0x1f, RZ ;  /* 0x0000001f03007819 */ /* 0x000fc800000006ff */
[----:B------:R-:W2:Y:S02]  /*3ea0*/  SYNCS.PHASECHK.TRANS64 P0, [UR4+0x1e8], R0 ;  /* 0x0001e800ff0075a7 */ /* 0x000ea40008001004 */
[----:B-12---:R-:W-:Y:S05]  /*3eb0*/  @P0 EXIT ;  /* 0x000000000000094d */ /* 0x006fea0003800000 */
[----:B------:R-:W-:-:S07]  /*3ec0*/  MOV R0, UR4 ;  /* 0x0000000400007c02 */ /* 0x000fce0008000f00 */
.L_x_64:
[----:B-1----:R-:W-:-:S04]  /*3ed0*/  SHF.L.U32 R2, R3, 0x1f, RZ ;  /* 0x0000001f03027819 */ /* 0x002fc800000006ff */
[----:B------:R1:W2:Y:S03]  /*3ee0*/  SYNCS.PHASECHK.TRANS64.TRYWAIT P0, [R0+URZ+0x1e8], R2 ;  /* 0x0001e802000075a7 */ /* 0x0002a600080011ff */
[----:B--2---:R-:W-:Y:S05]  /*3ef0*/  @!P0 NANOSLEEP.SYNCS 0x989680 ;  /* 0x009896800000895d */ /* 0x004fea0003900000 */
[----:B------:R-:W2:Y:S02]  /*3f00*/  @!P0 SYNCS.PHASECHK.TRANS64 P0, [R0+URZ+0x1e8], R2 ;  /* 0x0001e802000085a7 */ /* 0x000ea400080010ff */
[----:B--2---:R-:W-:Y:S05]  /*3f10*/  @P0 EXIT ;  /* 0x000000000000094d */ /* 0x004fea0003800000 */
[----:B------:R-:W-:Y:S05]  /*3f20*/  BRA `(.L_x_64) ;  /* 0xfffffffc00e87947 */ /* 0x000fea000383ffff */
.L_x_60:
[----:B------:R-:W-:-:S09]  /*3f30*/  UISETP.NE.AND UP0, UPT, UR15, URZ, UPT ;  /* 0x000000ff0f00728c */ /* 0x000fd2000bf05270 */
[----:B------:R-:W-:Y:S05]  /*3f40*/  BRA.U UP0, `(.L_x_65) ;  /* 0x0000000d00447547 */ /* 0x000fea000b800000 */
[----:B------:R-:W2:Y:S01]  /*3f50*/  S2UR UR7, SR_CgaCtaId ;  /* 0x00000000000779c3 */ /* 0x000ea20000008800 */
[----:B------:R-:W-:Y:S01]  /*3f60*/  UMOV UR4, 0x40 ;  /* 0x0000004000047882 */ /* 0x000fe20000000000 */
[----:B------:R-:W-:Y:S01]  /*3f70*/  NOP ;  /* 0x0000000000007918 */ /* 0x000fe20000000000 */
[----:B------:R-:W-:Y:S01]  /*3f80*/  UMOV UR6, 0x400 ;  /* 0x0000040000067882 */ /* 0x000fe20000000000 */
[----:B--2---:R-:W-:Y:S02]  /*3f90*/  ULEA UR5, UR7, UR4, 0x18 ;  /* 0x0000000407057291 */ /* 0x004fe4000f8ec0ff */
[----:B------:R-:W-:-:S07]  /*3fa0*/  ULEA UR6, UR7, UR6, 0x18 ;  /* 0x0000000607067291 */ /* 0x000fce000f8ec0ff */
[----:B------:R-:W2:Y:S02]  /*3fb0*/  LDS.U8 R0, [UR5+0x1c] ;  /* 0x00001c05ff007984 */ /* 0x000ea40008000000 */
[----:B--2---:R-:W-:-:S13]  /*3fc0*/  ISETP.NE.AND P0, PT, R0, RZ, PT ;  /* 0x000000ff0000720c */ /* 0x004fda0003f05270 */
[----:B------:R-:W-:Y:S05]  /*3fd0*/  @P0 BRA `(.L_x_66) ;  /* 0x0000000000580947 */ /* 0x000fea0003800000 */
[----:B------:R-:W-:-:S13]  /*3fe0*/  ELECT P0, URZ, PT ;  /* 0x0000000000ff782f */ /* 0x000fda0003800000 */
[----:B------:R-:W-:Y:S05]  /*3ff0*/  @!P0 BRA `(.L_x_67) ;  /* 0x0000000000608947 */ /* 0x000fea0003800000 */
[----:B------:R-:W-:Y:S01]  /*4000*/  UMOV UR4, 0x10 ;  /* 0x0000001000047882 */ /* 0x000fe20000000000 */
[----:B------:R-:W-:Y:S01]  /*4010*/  HFMA2 R0, -RZ, RZ, 0, 5.9604644775390625e-08 ;  /* 0x00000001ff007431 */ /* 0x000fe200000001ff */
[----:B------:R-:W-:-:S03]  /*4020*/  MOV R2, 0xffff ;  /* 0x0000ffff00027802 */ /* 0x000fc60000000f00 */
[----:B------:R-:W-:Y:S04]  /*4030*/  DEPBAR.LE SB2, 0x36 ;  /* 0x0000ad800000791a */ /* 0x000fe80000000000 */
[----:B------:R-:W2:Y:S02]  /*4040*/  UTCATOMSWS.FIND_AND_SET.ALIGN UP0, UR4, UR4 ;  /* 0x00000004000475e3 */ /* 0x000ea40008000800 */
[----:B--2---:R-:W-:Y:S01]  /*4050*/  MOV R3, UR4 ;  /* 0x0000000400037c02 */ /* 0x004fe20008000f00 */
[----:B------:R-:W-:Y:S06]  /*4060*/  BRA.U UP0, `(.L_x_68) ;  /* 0x0000000100187547 */ /* 0x000fec000b800000 */
.L_x_69:
[----:B------:R-:W-:Y:S05]  /*4070*/  NANOSLEEP 0x64 ;  /* 0x000000640000795d */ /* 0x000fea0003800000 */
[----:B------:R-:W-:-:S05]  /*4080*/  UMOV UR4, 0x10 ;  /* 0x0000001000047882 */ /* 0x000fca0000000000 */
[----:B------:R-:W-:Y:S04]  /*4090*/  DEPBAR.LE SB2, 0x36 ;  /* 0x0000ad800000791a */ /* 0x000fe80000000000 */
[----:B------:R-:W2:Y:S02]  /*40a0*/  UTCATOMSWS.FIND_AND_SET.ALIGN UP0, UR4, UR4 ;  /* 0x00000004000475e3 */ /* 0x000ea40008000800 */
[----:B--2---:R-:W-:Y:S01]  /*40b0*/  MOV R3, UR4 ;  /* 0x0000000400037c02 */ /* 0x004fe20008000f00 */
[----:B------:R-:W-:Y:S05]  /*40c0*/  BRA.U !UP0, `(.L_x_69) ;  /* 0xfffffffd08e87547 */ /* 0x000fea000b83ffff */
.L_x_68:
[-C--:B------:R-:W-:Y:S02]  /*40d0*/  SHF.L.U32 R2, R2, R3.reuse, RZ ;  /* 0x0000000302027219 */ /* 0x080fe400000006ff */
[----:B------:R-:W-:Y:S01]  /*40e0*/  SHF.L.U32 R0, R0, R3, RZ ;  /* 0x0000000300007219 */ /* 0x000fe200000006ff */
[----:B------:R-:W-:Y:S02]  /*40f0*/  IMAD.SHL.U32 R3, R3, 0x20, RZ ;  /* 0x0000002003037824 */ /* 0x000fe400078e00ff */
[----:B------:R2:W-:Y:S04]  /*4100*/  ATOMS.OR RZ, [UR5+0x14], R2 ;  /* 0x00001402ffff798c */ /* 0x0005e8000b000005 */
[----:B------:R2:W-:Y:S04]  /*4110*/  ATOMS.OR RZ, [UR5+0x18], R0 ;  /* 0x00001800ffff798c */ /* 0x0005e8000b000005 */
[----:B------:R2:W-:Y:S01]  /*4120*/  STS [UR6+0x230], R3 ;  /* 0x00023003ff007988 */ /* 0x0005e20008000806 */
[----:B------:R-:W-:Y:S05]  /*4130*/  BRA `(.L_x_67) ;  /* 0x0000000000107947 */ /* 0x000fea0003800000 */
.L_x_66:
[----:B------:R-:W-:Y:S02]  /*4140*/  MOV R0, 0xffffffff ;  /* 0xffffffff00007802 */ /* 0x000fe40000000f00 */
[----:B------:R-:W-:-:S03]  /*4150*/  MOV R2, 0x4180 ;  /* 0x0000418000027802 */ /* 0x000fc60000000f00 */
[----:B------:R2:W-:Y:S04]  /*4160*/  STS [UR6+0x230], R0 ;  /* 0x00023000ff007988 */ /* 0x0005e80008000806 */
[----:B-12--5:R-:W-:Y:S05]  /*4170*/  CALL.REL.NOINC `($__internal_1_$__cuda_sm10x_tcgen05_guardrail_trap_phase_invalid_during_alloc) ;  /* 0x0000005400a47944 */ /* 0x026fea0003c00000 */
.L_x_67:
[----:B------:R-:W-:Y:S05]  /*4180*/  WARPSYNC.ALL ;  /* 0x0000000000007948 */ /* 0x000fea0003800000 */
[----:B------:R-:W3:Y:S01]  /*4190*/  S2UR UR4, SR_CgaCtaId ;  /* 0x00000000000479c3 */ /* 0x000ee20000008800 */
[----:B------:R-:W-:Y:S01]  /*41a0*/  UMOV UR18, 0x400 ;  /* 0x0000040000127882 */ /* 0x000fe20000000000 */
[----:B------:R-:W-:-:S06]  /*41b0*/  NOP ;  /* 0x0000000000007918 */ /* 0x000fcc0000000000 */
[----:B------:R-:W-:Y:S06]  /*41c0*/  BAR.ARV 0x6, 0xa0 ;  /* 0x0182800000007b1d */ /* 0x000fec0000002000 */
[----:B------:R-:W4:Y:S01]  /*41d0*/  LDCU.64 UR6, c[0x0][0x388] ;  /* 0x00007100ff0677ac */ /* 0x000f220008000a00 */
[----:B------:R-:W-:Y:S01]  /*41e0*/  IMAD.MOV.U32 R8, RZ, RZ, 0x1 ;  /* 0x00000001ff087424 */ /* 0x000fe200078e00ff */
[----:B------:R-:W1:Y:S01]  /*41f0*/  LDCU.64 UR8, c[0x0][0x390] ;  /* 0x00007200ff0877ac */ /* 0x000e620008000a00 */
[----:B------:R-:W-:Y:S01]  /*4200*/  UMOV UR21, URZ ;  /* 0x000000ff00157c82 */ /* 0x000fe20008000000 */
[----:B------:R-:W-:Y:S01]  /*4210*/  UMOV UR17, URZ ;  /* 0x000000ff00117c82 */ /* 0x000fe20008000000 */
[----:B---3--:R-:W-:Y:S01]  /*4220*/  ULEA UR18, UR4, UR18, 0x18 ;  /* 0x0000001204127291 */ /* 0x008fe2000f8ec0ff */
[----:B------:R-:W-:Y:S01]  /*4230*/  UMOV UR26, 0x0 ;  /* 0x00000000001a7882 */ /* 0x000fe20000000000 */
[----:B------:R-:W-:-:S02]  /*4240*/  UMOV UR27, 0x4110010 ;  /* 0x04110010001b7882 */ /* 0x000fc40000000000 */
[----:B------:R-:W-:Y:S01]  /*4250*/  UIADD3 UR20, UPT, UPT, UR18, 0x1d600, URZ ;  /* 0x0001d60012147890 */ /* 0x000fe2000fffe0ff */
[----:B------:R-:W-:Y:S01]  /*4260*/  UMOV UR24, 0x0 ;  /* 0x0000000000187882 */ /* 0x000fe20000000000 */
[----:B------:R-:W-:Y:S01]  /*4270*/  UMOV UR25, 0x4110010 ;  /* 0x0411001000197882 */ /* 0x000fe20000000000 */
[----:B----4-:R-:W-:Y:S02]  /*4280*/  UIADD3 UR4, UPT, UPT, UR6, 0x1f, URZ ;  /* 0x0000001f06047890 */ /* 0x010fe4000fffe0ff */
[----:B------:R-:W2:Y:S01]  /*4290*/  LDS R9, [UR18+0x230] ;  /* 0x00023012ff097984 */ /* 0x000ea20008000800 */
[----:B------:R-:W-:Y:S02]  /*42a0*/  USHF.R.U32.HI UR20, URZ, 0x4, UR20 ;  /* 0x00000004ff147899 */ /* 0x000fe40008011614 */
[----:B------:R-:W-:Y:S02]  /*42b0*/  USHF.R.S32.HI UR5, URZ, 0x1f, UR4 ;  /* 0x0000001fff057899 */ /* 0x000fe40008011404 */
[----:B------:R-:W-:-:S02]  /*42c0*/  ULOP3.LUT UR20, UR20, 0x3fff, URZ, 0xc0, !UPT ;  /* 0x00003fff14147892 */ /* 0x000fc4000f8ec0ff */
[----:B------:R-:W-:Y:S02]  /*42d0*/  ULEA.HI UR4, UR5, UR4, URZ, 0x5 ;  /* 0x0000000405047291 */ /* 0x000fe4000f8f28ff */
[----:B------:R-:W-:Y:S02]  /*42e0*/  UIADD3 UR5, UPT, UPT, UR18, 0x3600, URZ ;  /* 0x0000360012057890 */ /* 0x000fe4000fffe0ff */
[----:B------:R-:W-:Y:S02]  /*42f0*/  USHF.R.S32.HI UR4, URZ, 0x5, UR4 ;  /* 0x00000005ff047899 */ /* 0x000fe40008011404 */
[----:B------:R-:W-:Y:S02]  /*4300*/  USHF.R.U32.HI UR5, URZ, 0x4, UR5 ;  /* 0x00000004ff057899 */ /* 0x000fe40008011605 */
[----:B------:R-:W-:Y:S02]  /*4310*/  UIMAD UR4, UR4, UR7, URZ ;  /* 0x00000007040472a4 */ /* 0x000fe4000f8e02ff */
[----:B------:R-:W-:-:S02]  /*4320*/  ULOP3.LUT UR5, UR5, 0x3fff, URZ, 0xc0, !UPT ;  /* 0x00003fff05057892 */ /* 0x000fc4000f8ec0ff */
[----:B-1----:R-:W-:Y:S02]  /*4330*/  UIMAD UR4, UR4, UR8, URZ ;  /* 0x00000008040472a4 */ /* 0x002fe4000f8e02ff */
[----:B------:R-:W-:Y:S02]  /*4340*/  ULOP3.LUT UR19, UR5, 0x10000, URZ, 0xfc, !UPT ;  /* 0x0001000005137892 */ /* 0x000fe4000f8efcff */
[----:B------:R-:W-:Y:S02]  /*4350*/  UIMAD UR6, UR4, UR9, URZ ;  /* 0x00000009040672a4 */ /* 0x000fe4000f8e02ff */
[----:B------:R-:W-:Y:S02]  /*4360*/  UIADD3 UR4, UPT, UPT, UR18, 0x1e8, URZ ;  /* 0x000001e812047890 */ /* 0x000fe4000fffe0ff */
[----:B------:R-:W-:Y:S02]  /*4370*/  UIADD3 UR23, UPT, UPT, UR6, -0x1, URZ ;  /* 0xffffffff06177890 */ /* 0x000fe4000fffe0ff */
[----:B------:R-:W-:-:S02]  /*4380*/  UPRMT UR28, URZ, 0x654, UR4 ;  /* 0x00000654ff1c7896 */ /* 0x000fc40008000004 */
[----:B------:R-:W-:Y:S01]  /*4390*/  UISETP.GE.AND UP3, UPT, UR6, 0x1, UPT ;  /* 0x000000010600788c */ /* 0x000fe2000bf66270 */
[C---:B--2---:R-:W-:Y:S01]  /*43a0*/  VIADD R3, R9.reuse, 0x40 ;  /* 0x0000004009037836 */ /* 0x044fe20000000000 */
[----:B------:R-:W-:-:S04]  /*43b0*/  LOP3.LUT R2, R9, 0xffff, RZ, 0xc0, !PT ;  /* 0x0000ffff09027812 */ /* 0x000fc800078ec0ff */
[----:B------:R-:W-:-:S05]  /*43c0*/  LOP3.LUT R3, R3, 0xffff, RZ, 0xc0, !PT ;  /* 0x0000ffff03037812 */ /* 0x000fca00078ec0ff */
[----:B------:R1:W-:Y:S02]  /*43d0*/  STL.64 [R1], R2 ;  /* 0x0000000201007387 */ /* 0x0003e40000100a00 */
[----:B-1----:R-:W-:-:S07]  /*43e0*/  CS2R R2, SRZ ;  /* 0x0000000000027805 */ /* 0x002fce000001ff00 */
.L_x_76:
[----:B-1----:R-:W-:-:S04]  /*43f0*/  SHF.L.U32 R4, R3, 0x1f, RZ ;  /* 0x0000001f03047819 */ /* 0x002fc800000006ff */
[----:B------:R-:W1:Y:S02]  /*4400*/  SYNCS.PHASECHK.TRANS64.TRYWAIT P0, [UR18+0x1e0], R4 ;  /* 0x0001e004ff0075a7 */ /* 0x000e640008001112 */
[----:B-12-4-:R-:W-:Y:S05]  /*4410*/  @!P0 BRA `(.L_x_70) ;  /* 0x0000004c00988947 */ /* 0x016fea0003800000 */
.L_x_189:
[----:B-1----:R-:W1:Y:S01]  /*4420*/  LDS.128 R4, [UR18+0x220] ;  /* 0x00022012ff047984 */ /* 0x002e620008000c00 */
[----:B------:R-:W-:Y:S01]  /*4430*/  ULEA UR22, UR21, UR18, 0x3 ;  /* 0x0000001215167291 */ /* 0x000fe2000f8e18ff */
[----:B------:R-:W-:Y:S01]  /*4440*/  SHF.L.U32 R0, R8, 0x1f, RZ ;  /* 0x0000001f08007819 */ /* 0x000fe200000006ff */
[----:B------:R-:W-:Y:S01]  /*4450*/  @!PT LDS RZ, [RZ] ;  /* 0x00000000fffff984 */ /* 0x000fe20000000800 */
[----:B------:R-:W-:Y:S01]  /*4460*/  @!PT LDS RZ, [RZ] ;  /* 0x00000000fffff984 */ /* 0x000fe20000000800 */
[----:B------:R-:W-:Y:S01]  /*4470*/  @!PT LDS RZ, [RZ] ;  /* 0x00000000fffff984 */ /* 0x000fe20000000800 */
[----:B------:R-:W-:Y:S01]  /*4480*/  @!PT LDS RZ, [RZ] ;  /* 0x00000000fffff984 */ /* 0x000fe20000000800 */
[----:B------:R2:W-:Y:S06]  /*4490*/  MEMBAR.ALL.CTA ;  /* 0x0000000000007992 */ /* 0x0005ec0000008000 */
[----:B--2---:R-:W2:Y:S02]  /*44a0*/  FENCE.VIEW.ASYNC.S ;  /* 0x00000000000073c6 */ /* 0x004ea40000000000 */
[----:B--2---:R-:W-:Y:S01]  /*44b0*/  SYNCS.ARRIVE.TRANS64.RED.A1T0 RZ, [UR28], RZ ;  /* 0x000000ffffff79a7 */ /* 0x004fe2000810041c */
[----:B------:R-:W2:Y:S01]  /*44c0*/  SYNCS.PHASECHK.TRANS64.TRYWAIT P0, [UR22+0x200], R0 ;  /* 0x00020000ff0075a7 */ /* 0x000ea20008001116 */
[----:B-1----:R-:W-:Y:S01]  /*44d0*/  LOP3.LUT P2, RZ, R6, 0x1, RZ, 0xc0, !PT ;  /* 0x0000000106ff7812 */ /* 0x002fe2000784c0ff */
[----:B--2---:R-:W-:-:S12]  /*44e0*/  @!P0 BRA `(.L_x_71) ;  /* 0x0000004c007c8947 */ /* 0x004fd80003800000 */
.L_x_191:
[----:B------:R-:W-:Y:S05]  /*44f0*/  BRA.U !UP3, `(.L_x_72) ;  /* 0x000000010bc87547 */ /* 0x000fea000b800000 */
[----:B-1----:R-:W-:Y:S01]  /*4500*/  IMAD.U32 R0, RZ, RZ, UR21 ;  /* 0x00000015ff007e24 */ /* 0x002fe2000f8e00ff */
[----:B------:R-:W-:-:S04]  /*4510*/  ULEA UR4, UR17, UR18, 0x3 ;  /* 0x0000001211047291 */ /* 0x000fc8000f8e18ff */
[----:B------:R-:W-:-:S05]  /*4520*/  LEA R0, R0, R1, 0x2 ;  /* 0x0000000100007211 */ /* 0x000fca00078e10ff */
[----:B------:R1:W5:Y:S01]  /*4530*/  LDL R4, [R0] ;  /* 0x0000000000047983 */ /* 0x0003620000100800 */
[----:B------:R-:W-:Y:S01]  /*4540*/  UPLOP3.LUT UP2, UPT, UPT, UPT, UPT, 0x40, 0x4 ;  /* 0x000000000004789c */ /* 0x000fe20003f4e870 */
[----:B------:R-:W-:Y:S01]  /*4550*/  UMOV UR15, UR23 ;  /* 0x00000017000f7c82 */ /* 0x000fe20008000000 */
[----:B------:R-:W-:Y:S01]  /*4560*/  UMOV UR8, UR17 ;  /* 0x0000001100087c82 */ /* 0x000fe20008000000 */
[----:B-1----:R-:W-:-:S04]  /*4570*/  SHF.L.U32 R0, R2, 0x1f, RZ ;  /* 0x0000001f02007819 */ /* 0x002fc800000006ff */
[----:B------:R1:W2:Y:S04]  /*4580*/  SYNCS.PHASECHK.TRANS64.TRYWAIT P1, [UR4], R0 ;  /* 0x00000000ff0075a7 */ /* 0x0002a80008021104 */
.L_x_75:
[----:B------:R-:W-:Y:S01]  /*4590*/  ULEA UR16, UR8, UR18, 0x3 ;  /* 0x0000001208107291 */ /* 0x000fe2000f8e18ff */
[----:B--234-:R-:W-:Y:S11]  /*45a0*/  @P1 BRA `(.L_x_73) ;  /* 0x00000000000c1947 */ /* 0x01cff60003800000 */
[----:B------:R-:W-:Y:S04]  /*45b0*/  SHF.L.U32 R5, R2, 0x1f, RZ ;  /* 0x0000001f02057819 */ /* 0x000fe800000006ff */
[----:B------:R-:W2:Y:S02]  /*45c0*/  SYNCS.PHASECHK.TRANS64.TRYWAIT P0, [UR16], R5 ;  /* 0x00000005ff0075a7 */ /* 0x000ea40008001110 */
[----:B--2---:R-:W-:Y:S05]  /*45d0*/  @!P0 BRA `(.L_x_74) ;  /* 0x0000004c00588947 */ /* 0x004fea0003800000 */
.L_x_73:
[----:B------:R-:W-:Y:S01]  /*45e0*/  UISETP.NE.AND UP0, UPT, UR15, URZ, UPT ;  /* 0x000000ff0f00728c */ /* 0x000fe2000bf05270 */
[----:B------:R-:W-:Y:S01]  /*45f0*/  PLOP3.LUT P1, PT, PT, PT, PT, 0x80, 0x8 ;  /* 0x000000000008781c */ /* 0x000fe20003f2f070 */
[----:B------:R-:W-:Y:S02]  /*4600*/  UIADD3 UR4, UPT, UPT, UR8, 0x1, URZ ;  /* 0x0000000108047890 */ /* 0x000fe4000fffe0ff */
[----:B------:R-:W-:Y:S02]  /*4610*/  ULEA UR10, UR8, UR20, 0x8 ;  /* 0x00000014080a7291 */ /* 0x000fe4000f8e40ff */
[----:B------:R-:W-:Y:S01]  /*4620*/  UISETP.NE.AND UP1, UPT, UR4, 0x1a, UPT ;  /* 0x0000001a0400788c */ /* 0x000fe2000bf25270 */
[----:B------:R-:W-:Y:S01]  /*4630*/  PLOP3.LUT P0, PT, PT, PT, UP0, 0x80, 0x8 ;  /* 0x000000000008781c */ /* 0x000fe20003f0f008 */
[----:B------:R-:W-:Y:S02]  /*4640*/  ULEA UR8, UR8, UR19, 0x8 ;  /* 0x0000001308087291 */ /* 0x000fe4000f8e40ff */
[----:B------:R-:W-:Y:S02]  /*4650*/  USEL UR5, URZ, 0x1, UP1 ;  /* 0x00000001ff057887 */ /* 0x000fe40008800000 */
[----:B------:R-:W-:Y:S02]  /*4660*/  USEL UR17, UR4, URZ, UP1 ;  /* 0x000000ff04117287 */ /* 0x000fe40008800000 */
[----:B------:R-:W-:Y:S02]  /*4670*/  UIADD3 UR12, UPT, UPT, UR10, 0x80, URZ ;  /* 0x000000800a0c7890 */ /* 0x000fe4000fffe0ff */
[----:B------:R-:W-:Y:S01]  /*4680*/  @UP0 ULEA UR4, UR17, UR18, 0x3 ;  /* 0x0000001211040291 */ /* 0x000fe2000f8e18ff */
[----:B------:R-:W-:Y:S01]  /*4690*/  LOP3.LUT R2, R2, UR5, RZ, 0x3c, !PT ;  /* 0x0000000502027c12 */ /* 0x000fe2000f8e3cff */
[----:B------:R-:W-:Y:S02]  /*46a0*/  UIADD3 UR6, UPT, UPT, UR8, 0x2, URZ ;  /* 0x0000000208067890 */ /* 0x000fe4000fffe0ff */
[----:B------:R-:W-:Y:S01]  /*46b0*/  UIADD3 UR5, UPT, UPT, UR16, 0xd0, URZ ;  /* 0x000000d010057890 */ /* 0x000fe2000fffe0ff */
[----:B-1----:R-:W-:Y:S01]  /*46c0*/  @P0 SHF.L.U32 R0, R2, 0x1f, RZ ;  /* 0x0000001f02000819 */ /* 0x002fe200000006ff */
[----:B------:R-:W-:Y:S01]  /*46d0*/  UMOV UR11, 0x40004040 ;  /* 0x40004040000b7882 */ /* 0x000fe20000000000 */
[----:B------:R-:W-:Y:S01]  /*46e0*/  UMOV UR9, 0x80004020 ;  /* 0x8000402000097882 */ /* 0x000fe20000000000 */
[----:B------:R-:W-:Y:S01]  /*46f0*/  UMOV UR13, 0x40004040 ;  /* 0x40004040000d7882 */ /* 0x000fe20000000000 */
[----:B------:R3:W4:Y:S01]  /*4700*/  @P0 SYNCS.PHASECHK.TRANS64.TRYWAIT P1, [UR4], R0 ;  /* 0x00000000ff0005a7 */ /* 0x0007220008021104 */
[----:B------:R-:W-:Y:S11]  /*4710*/  ELECT P0, URZ, PT ;  /* 0x0000000000ff782f */ /* 0x000ff60003800000 */
[----:B------:R-:W-:Y:S02]  /*4720*/  @!UPT UIADD3 URZ, UPT, UPT, URZ, URZ, URZ ;  /* 0x000000fffffff290 */ /* 0x000fe4000fffe0ff */
[C---:B-----5:R-:W-:Y:S02]  /*4730*/  @P0 R2UR.BROADCAST UR4, R4.reuse ;  /* 0x00000000040402ca */ /* 0x060fe400008e0000 */
[----:B------:R-:W-:Y:S11]  /*4740*/  ELECT P0, URZ, PT ;  /* 0x0000000000ff782f */ /* 0x000ff60003800000 */
[----:B------:R-:W-:Y:S02]  /*4750*/  @!UPT UIADD3 URZ, UPT, UPT, URZ, URZ, URZ ;  /* 0x000000fffffff290 */ /* 0x000fe4000fffe0ff */
[----:B------:R-:W-:Y:S01]  /*4760*/  @P0 R2UR.BROADCAST UR14, R4 ;  /* 0x00000000040e02ca */ /* 0x000fe200008e0000 */
[----:B------:R-:W-:Y:S01]  /*4770*/  UMOV UR7, 0x80004020 ;  /* 0x8000402000077882 */ /* 0x000fe20000000000 */
[----:B------:R1:W-:Y:S01]  /*4780*/  UTCHMMA gdesc[UR8], gdesc[UR10], tmem[UR4], tmem[UR26], idesc[UR27], UP2 ;  /* 0x00ff1a0a080075ea */ /* 0x0003e20009000004 */
[----:B------:R-:W-:Y:S10]  /*4790*/  UPLOP3.LUT UP2, UPT, UPT, UPT, UPT, 0x80, 0x8 ;  /* 0x000000000008789c */ /* 0x000ff40003f4f070 */
[----:B------:R3:W-:Y:S01]  /*47a0*/  UTCHMMA gdesc[UR6], gdesc[UR12], tmem[UR14], tmem[UR24], idesc[UR25], UPT ;  /* 0x00ff180c060075ea */ /* 0x0007e2000b80000e */
[----:B------:R3:W-:Y:S01]  /*47b0*/  UTCBAR [UR5], URZ ;  /* 0x000000ff050073e9 */ /* 0x0007e200080000ff */
[----:B-1----:R-:W-:Y:S02]  /*47c0*/  UIADD3 UR4, UPT, UPT, UR15, 0x1, URZ ;  /* 0x000000010f047890 */ /* 0x002fe4000fffe0ff */
[----:B------:R-:W-:Y:S02]  /*47d0*/  UIADD3 UR9, UPT, UPT, UR15, -0x1, URZ ;  /* 0xffffffff0f097890 */ /* 0x000fe4000fffe0ff */
[----:B------:R-:W-:Y:S01]  /*47e0*/  UISETP.GT.U32.AND UP0, UPT, UR4, 0x1, UPT ;  /* 0x000000010400788c */ /* 0x000fe2000bf04070 */
[----:B------:R-:W-:Y:S04]  /*47f0*/  UMOV UR8, UR17 ;  /* 0x0000001100087c82 */ /* 0x000fe80008000000 */
[----:B------:R-:W-:Y:S04]  /*4800*/  UMOV UR15, UR9 ;  /* 0x00000009000f7c82 */ /* 0x000fe80008000000 */
[----:B------:R-:W-:Y:S05]  /*4810*/  BRA.U UP0, `(.L_x_75) ;  /* 0xfffffffd005c7547 */ /* 0x000fea000b83ffff */
.L_x_72:
[----:B------:R-:W-:Y:S01]  /*4820*/  UIADD3 UR4, UPT, UPT, UR21, 0x1, URZ ;  /* 0x0000000115047890 */ /* 0x000fe2000fffe0ff */
[----:B------:R-:W-:Y:S01]  /*4830*/  LOP3.LUT R3, R3, 0x1, RZ, 0x3c, !PT ;  /* 0x0000000103037812 */ /* 0x000fe200078e3cff */
[----:B---3--:R-:W-:Y:S02]  /*4840*/  UIADD3 UR5, UPT, UPT, UR22, 0x1f0, URZ ;  /* 0x000001f016057890 */ /* 0x008fe4000fffe0ff */
[----:B------:R-:W-:-:S04]  /*4850*/  UISETP.NE.AND UP0, UPT, UR4, 0x2, UPT ;  /* 0x000000020400788c */ /* 0x000fc8000bf05270 */
[----:B------:R-:W-:Y:S02]  /*4860*/  USEL UR6, URZ, 0x1, UP0 ;  /* 0x00000001ff067887 */ /* 0x000fe40008000000 */
[----:B------:R-:W-:Y:S01]  /*4870*/  USEL UR21, UR4, URZ, UP0 ;  /* 0x000000ff04157287 */ /* 0x000fe20008000000 */
[----:B------:R2:W-:Y:S03]  /*4880*/  UTCBAR [UR5], URZ ;  /* 0x000000ff050073e9 */ /* 0x0005e600080000ff */
[----:B------:R-:W-:Y:S01]  /*4890*/  LOP3.LUT R8, R8, UR6, RZ, 0x3c, !PT ;  /* 0x0000000608087c12 */ /* 0x000fe2000f8e3cff */
[----:B------:R-:W-:Y:S07]  /*48a0*/  @P2 BRA `(.L_x_76) ;  /* 0xfffffff800d02947 */ /* 0x000fee000383ffff */
[----:B------:R-:W3:Y:S01]  /*48b0*/  S2UR UR6, SR_CgaCtaId ;  /* 0x00000000000679c3 */ /* 0x000ee20000008800 */
[----:B------:R-:W-:Y:S01]  /*48c0*/  ELECT P0, URZ, PT ;  /* 0x0000000000ff782f */ /* 0x000fe20003800000 */
[----:B-1----:R-:W-:Y:S01]  /*48d0*/  IMAD.MOV.U32 R0, RZ, RZ, 0x1 ;  /* 0x00000001ff007424 */ /* 0x002fe200078e00ff */
[----:B------:R-:W-:Y:S01]  /*48e0*/  UIADD3 UR18, UPT, UPT, UR18, 0x200, URZ ;  /* 0x0000020012127890 */ /* 0x000fe2000fffe0ff */
[----:B------:R-:W-:Y:S01]  /*48f0*/  SHF.L.U32 R2, R8, 0x1f, RZ ;  /* 0x0000001f08027819 */ /* 0x000fe200000006ff */
[----:B------:R-:W-:-:S03]  /*4900*/  UMOV UR4, 0x40 ;  /* 0x0000004000047882 */ /* 0x000fc60000000000 */
[----:B------:R-:W-:Y:S01]  /*4910*/  UVIRTCOUNT.DEALLOC.SMPOOL 0x80 ;  /* 0x000000800000784c */ /* 0x000fe20000000000 */
[----:B---3--:R-:W-:Y:S02]  /*4920*/  ULEA UR6, UR6, UR4, 0x18 ;  /* 0x0000000406067291 */ /* 0x008fe4000f8ec0ff */
[----:B------:R-:W-:-:S07]  /*4930*/  ULEA UR4, UR21, UR18, 0x3 ;  /* 0x0000001215047291 */ /* 0x000fce000f8e18ff */
[----:B------:R1:W-:Y:S02]  /*4940*/  @P0 STS.U8 [UR6+0x1c], R0 ;  /* 0x00001c00ff000988 */ /* 0x0003e40008000006 */
[----:B------:R-:W3:Y:S02]  /*4950*/  SYNCS.PHASECHK.TRANS64.TRYWAIT P0, [UR4], R2 ;  /* 0x00000002ff0075a7 */ /* 0x000ee40008001104 */
[----:B-1-3--:R-:W-:Y:S05]  /*4960*/  @!P0 BRA `(.L_x_77) ;  /* 0x00000048008c8947 */ /* 0x00afea0003800000 */
.L_x_194:
[----:B------:R-:W-:-:S04]  /*4970*/  UIADD3 UR4, UPT, UPT, UR21, 0x1, URZ ;  /* 0x0000000115047890 */ /* 0x000fc8000fffe0ff */
[----:B------:R-:W-:-:S04]  /*4980*/  UISETP.NE.AND UP0, UPT, UR4, 0x2, UPT ;  /* 0x000000020400788c */ /* 0x000fc8000bf05270 */
[----:B--2---:R-:W-:Y:S02]  /*4990*/  USEL UR5, URZ, 0x1, UP0 ;  /* 0x00000001ff057887 */ /* 0x004fe40008000000 */
[----:B------:R-:W-:-:S04]  /*49a0*/  USEL UR4, UR4, URZ, UP0 ;  /* 0x000000ff04047287 */ /* 0x000fc80008000000 */
[----:B------:R-:W-:Y:S01]  /*49b0*/  ULEA UR4, UR4, UR18, 0x3 ;  /* 0x0000001204047291 */ /* 0x000fe2000f8e18ff */
[----:B-1----:R-:W-:-:S04]  /*49c0*/  LOP3.LUT R2, R8, UR5, RZ, 0x3c, !PT ;  /* 0x0000000508027c12 */ /* 0x002fc8000f8e3cff */
[----:B------:R-:W-:-:S04]  /*49d0*/  SHF.L.U32 R2, R2, 0x1f, RZ ;  /* 0x0000001f02027819 */ /* 0x000fc800000006ff */
[----:B------:R-:W1:Y:S02]  /*49e0*/  SYNCS.PHASECHK.TRANS64.TRYWAIT P0, [UR4], R2 ;  /* 0x00000002ff0075a7 */ /* 0x000e640008001104 */
[----:B-1----:R-:W-:Y:S05]  /*49f0*/  @!P0 BRA `(.L_x_78) ;  /* 0x0000004800808947 */ /* 0x002fea0003800000 */
.L_x_196:
[----:B------:R-:W-:Y:S01]  /*4a00*/  NOP ;  /* 0x0000000000007918 */ /* 0x000fe20000000000 */
[----:B-1----:R-:W1:Y:S01]  /*4a10*/  LDS R0, [UR6+0x14] ;  /* 0x00001406ff007984 */ /* 0x002e620008000800 */
[----:B------:R-:W-:Y:S01]  /*4a20*/  LOP3.LUT R3, R9, 0xffff, RZ, 0xc0, !PT ;  /* 0x0000ffff09037812 */ /* 0x000fe200078ec0ff */
[----:B------:R-:W-:-:S03]  /*4a30*/  IMAD.MOV.U32 R2, RZ, RZ, 0xffff ;  /* 0x0000ffffff027424 */ /* 0x000fc600078e00ff */
[----:B------:R-:W-:-:S04]  /*4a40*/  SHF.R.U32.HI R3, RZ, 0x5, R3 ;  /* 0x00000005ff037819 */ /* 0x000fc80000011603 */
[----:B------:R-:W-:-:S04]  /*4a50*/  SHF.L.U32 R2, R2, R3, RZ ;  /* 0x0000000302027219 */ /* 0x000fc800000006ff */
[----:B-1----:R-:W-:-:S04]  /*4a60*/  LOP3.LUT R0, R0, R2, RZ, 0xc0, !PT ;  /* 0x0000000200007212 */ /* 0x002fc800078ec0ff */
[----:B------:R-:W-:Y:S01]  /*4a70*/  ISETP.NE.AND P0, PT, R0, R2, PT ;  /* 0x000000020000720c */ /* 0x000fe20003f05270 */
[----:B------:R-:W-:-:S05]  /*4a80*/  IMAD.MOV.U32 R0, RZ, RZ, 0x1 ;  /* 0x00000001ff007424 */ /* 0x000fca00078e00ff */
[----:B------:R-:W-:-:S07]  /*4a90*/  SHF.L.U32 R0, R0, R3, RZ ;  /* 0x0000000300007219 */ /* 0x000fce00000006ff */
[----:B------:R-:W-:Y:S05]  /*4aa0*/  @P0 BRA `(.L_x_79) ;  /* 0x00000000005c0947 */ /* 0x000fea0003800000 */
[----:B------:R-:W1:Y:S02]  /*4ab0*/  LDS R3, [UR6+0x18] ;  /* 0x00001806ff037984 */ /* 0x000e640008000800 */
[----:B-1----:R-:W-:-:S04]  /*4ac0*/  LOP3.LUT R3, R3, R0, RZ, 0xc0, !PT ;  /* 0x0000000003037212 */ /* 0x002fc800078ec0ff */
[----:B------:R-:W-:-:S13]  /*4ad0*/  ISETP.NE.AND P0, PT, R3, R0, PT ;  /* 0x000000000300720c */ /* 0x000fda0003f05270 */
[----:B------:R-:W-:Y:S05]  /*4ae0*/  @P0 BRA `(.L_x_80) ;  /* 0x0000000000400947 */ /* 0x000fea0003800000 */
[----:B------:R-:W-:Y:S01]  /*4af0*/  R2UR UR4, R2 ;  /* 0x00000000020472ca */ /* 0x000fe200000e0000 */
[----:B------:R-:W1:Y:S01]  /*4b00*/  S2R R3, SR_LANEID ;  /* 0x0000000000037919 */ /* 0x000e620000000000 */
[----:B------:R-:W-:-:S04]  /*4b10*/  LOP3.LUT R0, RZ, R0, RZ, 0x33, !PT ;  /* 0x00000000ff007212 */ /* 0x000fc800078e33ff */
[----:B------:R-:W2:Y:S07]  /*4b20*/  REDUX UR7, R0 ;  /* 0x00000000000773c4 */ /* 0x000eae0000000000 */
[----:B------:R-:W-:-:S03]  /*4b30*/  ULOP3.LUT UR5, URZ, UR4, URZ, 0x33, !UPT ;  /* 0x00000004ff057292 */ /* 0x000fc6000f8e33ff */
[----:B------:R-:W-:Y:S02]  /*4b40*/  VOTEU.ANY UR4, UPT, PT ;  /* 0x0000000000047886 */ /* 0x000fe400038e0100 */
[----:B------:R-:W-:Y:S01]  /*4b50*/  UFLO.U32 UR4, UR4 ;  /* 0x00000004000472bd */ /* 0x000fe200080e0000 */
[----:B------:R-:W-:-:S04]  /*4b60*/  IMAD.U32 R2, RZ, RZ, UR5 ;  /* 0x00000005ff027e24 */ /* 0x000fc8000f8e00ff */
[----:B------:R-:W3:Y:S02]  /*4b70*/  REDUX UR8, R2 ;  /* 0x00000000020873c4 */ /* 0x000ee40000000000 */
[----:B------:R1:W-:Y:S01]  /*4b80*/  UTCATOMSWS.AND URZ, UR5 ;  /* 0x0000000500ff79e3 */ /* 0x0003e20008000000 */
[----:B--2---:R-:W-:Y:S01]  /*4b90*/  IMAD.U32 R0, RZ, RZ, UR7 ;  /* 0x00000007ff007e24 */ /* 0x004fe2000f8e00ff */
[----:B-1----:R-:W-:Y:S01]  /*4ba0*/  ISETP.EQ.U32.AND P0, PT, R3, UR4, PT ;  /* 0x0000000403007c0c */ /* 0x002fe2000bf02070 */
[----:B---3--:R-:W-:-:S12]  /*4bb0*/  IMAD.U32 R2, RZ, RZ, UR8 ;  /* 0x00000008ff027e24 */ /* 0x008fd8000f8e00ff */
[----:B------:R1:W-:Y:S04]  /*4bc0*/  @P0 ATOMS.AND RZ, [UR6+0x14], R2 ;  /* 0x00001402ffff098c */ /* 0x0003e8000a800006 */
[----:B------:R1:W-:Y:S01]  /*4bd0*/  @P0 ATOMS.AND RZ, [UR6+0x18], R0 ;  /* 0x00001800ffff098c */ /* 0x0003e2000a800006 */
[----:B------:R-:W-:Y:S05]  /*4be0*/  BRA `(.L_x_81) ;  /* 0x0000000000147947 */ /* 0x000fea0003800000 */
.L_x_80:
[----:B------:R-:W-:Y:S02]  /*4bf0*/  MOV R2, 0x4c10 ;  /* 0x00004c1000027802 */ /* 0x000fe40000000f00 */
[----:B----45:R-:W-:Y:S05]  /*4c00*/  CALL.REL.NOINC `($__internal_0_$__cuda_sm10x_tcgen05_guardrail_trap_col_being_dealloced_not_returned_by_alloc) ;  /* 0x0000004800f47944 */ /* 0x030fea0003c00000 */
[----:B------:R-:W-:Y:S05]  /*4c10*/  BRA `(.L_x_81) ;  /* 0x0000000000087947 */ /* 0x000fea0003800000 */
.L_x_79:
[----:B------:R-:W-:Y:S02]  /*4c20*/  MOV R2, 0x4c40 ;  /* 0x00004c4000027802 */ /* 0x000fe40000000f00 */
[----:B----45:R-:W-:Y:S05]  /*4c30*/  CALL.REL.NOINC `($__internal_2_$__cuda_sm10x_tcgen05_guardrail_trap_unallocated_columns_being_dealloced) ;  /* 0x0000004c00007944 */ /* 0x030fea0003c00000 */
.L_x_81:
[----:B------:R-:W-:Y:S01]  /*4c40*/  NOP ;  /* 0x0000000000007918 */ /* 0x000fe20000000000 */
[----:B------:R-:W-:Y:S05]  /*4c50*/  EXIT ;  /* 0x000000000000794d */ /* 0x000fea0003800000 */
.L_x_65:
[----:B------:R-:W-:-:S09]  /*4c60*/  UISETP.NE.OR UP0, UPT, UR15, 0x3, !UP2 ;  /* 0x000000030f00788c */ /* 0x000fd2000d705670 */
[----:B------:R-:W-:Y:S05]  /*4c70*/  BRA.U UP0, `(.L_x_82) ;  /* 0x0000001100747547 */ /* 0x000fea000b800000 */
[----:B------:R-:W2:Y:S01]  /*4c80*/  LDC.64 R2, c[0x0][0x988] ;  /* 0x00026200ff027b82 */ /* 0x000ea20000000a00 */
[----:B------:R-:W3:Y:S01]  /*4c90*/  LDCU UR27, c[0x0][0x370] ;  /* 0x00006e00ff1b77ac */ /* 0x000ee20008000800 */
[----:B------:R-:W-:Y:S01]  /*4ca0*/  R2UR UR45, R44 ;  /* 0x000000002c2d72ca */ /* 0x000fe200000e0000 */
[----:B------:R-:W-:Y:S01]  /*4cb0*/  IMAD.MOV.U32 R11, RZ, RZ, 0x1 ;  /* 0x00000001ff0b7424 */ /* 0x000fe200078e00ff */
[----:B------:R-:W-:Y:S01]  /*4cc0*/  R2UR UR44, R45 ;  /* 0x000000002d2c72ca */ /* 0x000fe200000e0000 */
[----:B------:R-:W4:Y:S01]  /*4cd0*/  LDCU.128 UR28, c[0x0][0xc10] ;  /* 0x00018200ff1c77ac */ /* 0x000f220008000c00 */
[----:B------:R-:W-:Y:S02]  /*4ce0*/  IMAD.MOV.U32 R10, RZ, RZ, RZ ;  /* 0x000000ffff0a7224 */ /* 0x000fe400078e00ff */
[----:B------:R-:W1:Y:S01]  /*4cf0*/  S2UR UR6, SR_CgaCtaId ;  /* 0x00000000000679c3 */ /* 0x000e620000008800 */
[----:B------:R-:W4:Y:S01]  /*4d00*/  LDCU UR26, c[0x0][0x374] ;  /* 0x00006e80ff1a77ac */ /* 0x000f220008000800 */
[----:B------:R-:W-:Y:S01]  /*4d10*/  IMAD.MOV.U32 R9, RZ, RZ, 0x1000 ;  /* 0x00001000ff097424 */ /* 0x000fe200078e00ff */
[----:B------:R-:W3:Y:S05]  /*4d20*/  LDCU.128 UR32, c[0x0][0xa80] ;  /* 0x00015000ff2077ac */ /* 0x000eea0008000c00 */
[----:B------:R-:W3:Y:S01]  /*4d30*/  LDC.64 R12, c[0x0][0x348] ;  /* 0x0000d200ff0c7b82 */ /* 0x000ee20000000a00 */
[----:B------:R-:W3:Y:S01]  /*4d40*/  LDCU UR17, c[0x0][0xc0c] ;  /* 0x00018180ff1177ac */ /* 0x000ee20008000800 */
[----:B------:R-:W3:Y:S01]  /*4d50*/  LDCU UR47, c[0x0][0xc20] ;  /* 0x00018400ff2f77ac */ /* 0x000ee20008000800 */
[----:B--2---:R-:W-:Y:S01]  /*4d60*/  ISETP.NE.U32.AND P0, PT, R2, RZ, PT ;  /* 0x000000ff0200720c */ /* 0x004fe20003f05070 */
[----:B------:R-:W2:Y:S03]  /*4d70*/  LDCU UR4, c[0x0][0xc30] ;  /* 0x00018600ff0477ac */ /* 0x000ea60008000800 */
[----:B------:R-:W-:Y:S01]  /*4d80*/  ISETP.NE.AND.EX P0, PT, R3, RZ, PT, P0 ;  /* 0x000000ff0300720c */ /* 0x000fe20003f05300 */
[----:B------:R-:W2:Y:S01]  /*4d90*/  LDCU.128 UR40, c[0x0][0xa90] ;  /* 0x00015200ff2877ac */ /* 0x000ea20008000c00 */
[----:B------:R-:W2:Y:S01]  /*4da0*/  LDC.64 R2, c[0x0][0x990] ;  /* 0x00026400ff027b82 */ /* 0x000ea20000000a00 */
[----:B------:R-:W-:Y:S01]  /*4db0*/  UMOV UR24, 0x400 ;  /* 0x0000040000187882 */ /* 0x000fe20000000000 */
[----:B----4-:R-:W-:-:S02]  /*4dc0*/  UIMAD.WIDE.U32 UR8, UR26, UR31, URZ ;  /* 0x0000001f1a0872a5 */ /* 0x010fc4000f8e00ff */
[----:B-1----:R-:W-:Y:S02]  /*4dd0*/  ULEA UR24, UR6, UR24, 0x18 ;  /* 0x0000001806187291 */ /* 0x002fe4000f8ec0ff */
[----:B---3--:R-:W-:Y:S02]  /*4de0*/  UIMAD.WIDE.U32 UR6, UR27, UR28, URZ ;  /* 0x0000001c1b0672a5 */ /* 0x008fe4000f8e00ff */
[----:B------:R-:W-:Y:S02]  /*4df0*/  UISETP.NE.AND UP5, UPT, UR32, 0x1, UPT ;  /* 0x000000012000788c */ /* 0x000fe4000bfa5270 */
[----:B------:R-:W-:Y:S02]  /*4e00*/  UIADD3 UR36, UPT, UPT, UR24, 0x1e8, URZ ;  /* 0x000001e818247890 */ /* 0x000fe4000fffe0ff */
[----:B------:R-:W-:Y:S01]  /*4e10*/  UISETP.GE.AND UP0, UPT, UR39, 0x1, UPT ;  /* 0x000000012700788c */ /* 0x000fe2000bf06270 */
[----:B------:R-:W-:Y:S01]  /*4e20*/  UMOV UR38, UR7 ;  /* 0x0000000700267c82 */ /* 0x000fe20008000000 */
[----:B------:R-:W-:Y:S01]  /*4e30*/  UMOV UR37, UR9 ;  /* 0x0000000900257c82 */ /* 0x000fe20008000000 */
[----:B------:R-:W-:-:S02]  /*4e40*/  UISETP.NE.AND UP1, UPT, UR17, 0x1, UPT ;  /* 0x000000011100788c */ /* 0x000fc4000bf25270 */
[----:B------:R-:W-:Y:S01]  /*4e50*/  UISETP.NE.AND UP0, UPT, UR30, 0x1, UPT ;  /* 0x000000011e00788c */ /* 0x000fe2000bf05270 */
[----:B------:R-:W-:Y:S01]  /*4e60*/  UMOV UR23, URZ ;  /* 0x000000ff00177c82 */ /* 0x000fe20008000000 */
[----:B------:R-:W1:Y:S01]  /*4e70*/  LDCU UR48, c[0x0][0xaa0] ;  /* 0x00015400ff3077ac */ /* 0x000e620008000800 */
[----:B------:R-:W-:Y:S02]  /*4e80*/  UPLOP3.LUT UP4, UPT, UPT, UPT, UPT, 0x40, 0x4 ;  /* 0x000000000004789c */ /* 0x000fe40003f8e870 */
[----:B------:R-:W-:Y:S01]  /*4e90*/  UISETP.NE.AND UP6, UPT, UR39, 0x1, UPT ;  /* 0x000000012700788c */ /* 0x000fe2000bfc5270 */
[----:B------:R-:W3:Y:S01]  /*4ea0*/  LDCU.64 UR18, c[0x0][0xc28] ;  /* 0x00018500ff1277ac */ /* 0x000ee20008000a00 */
[----:B--2---:R-:W-:Y:S02]  /*4eb0*/  UISETP.NE.AND UP2, UPT, UR4, 0x1, UPT ;  /* 0x000000010400788c */ /* 0x004fe4000bf45270 */
[----:B------:R-:W-:Y:S02]  /*4ec0*/  UPRMT UR36, URZ, 0x654, UR36 ;  /* 0x00000654ff247896 */ /* 0x000fe40008000024 */
[----:B------:R-:W-:-:S02]  /*4ed0*/  USHF.R.U32.HI UR38, URZ, UR29, UR38 ;  /* 0x0000001dff267299 */ /* 0x000fc40008011626 */
[----:B------:R-:W-:Y:S02]  /*4ee0*/  USHF.R.U32.HI UR37, URZ, UR47, UR37 ;  /* 0x0000002fff257299 */ /* 0x000fe40008011625 */
[----:B------:R-:W-:Y:S02]  /*4ef0*/  UISETP.NE.AND UP1, UPT, UR35, 0x1, UPT ;  /* 0x000000012300788c */ /* 0x000fe4000bf25270 */
[----:B------:R-:W-:Y:S01]  /*4f00*/  UISETP.NE.AND UP0, UPT, UR42, 0x1, UPT ;  /* 0x000000012a00788c */ /* 0x000fe2000bf05270 */
[----:B------:R-:W-:-:S10]  /*4f10*/  VOTEU.ANY UP5, P0 ;  /* 0x0000000000ff7886 */ /* 0x000fd400000a0100 */
.L_x_91:
[----:B------:R-:W-:Y:S04]  /*4f20*/  SHF.L.U32 R4, R10, 0x1f, RZ ;  /* 0x0000001f0a047819 */ /* 0x000fe800000006ff */
[----:B--2---:R-:W2:Y:S02]  /*4f30*/  SYNCS.PHASECHK.TRANS64.TRYWAIT P0, [UR24+0x1e0], R4 ;  /* 0x0001e004ff0075a7 */ /* 0x004ea40008001118 */
[----:B--2---:R-:W-:Y:S05]  /*4f40*/  @!P0 BRA `(.L_x_83) ;  /* 0x0000004400448947 */ /* 0x004fea0003800000 */
.L_x_198:
[----:B--2---:R-:W2:Y:S01]  /*4f50*/  LDS.128 R4, [UR24+0x220] ;  /* 0x00022018ff047984 */ /* 0x004ea20008000c00 */
[----:B------:R-:W-:Y:S01]  /*4f60*/  UISETP.GE.AND UP0, UPT, UR39, 0x1, UPT ;  /* 0x000000012700788c */ /* 0x000fe2000bf06270 */
[----:B------:R-:W-:Y:S01]  /*4f70*/  @!PT LDS RZ, [RZ] ;  /* 0x00000000fffff984 */ /* 0x000fe20000000800 */
[----:B------:R-:W-:Y:S01]  /*4f80*/  @!PT LDS RZ, [RZ] ;  /* 0x00000000fffff984 */ /* 0x000fe20000000800 */
[----:B------:R-:W-:Y:S01]  /*4f90*/  @!PT LDS RZ, [RZ] ;  /* 0x00000000fffff984 */ /* 0x000fe20000000800 */
[----:B------:R-:W-:Y:S01]  /*4fa0*/  @!PT LDS RZ, [RZ] ;  /* 0x00000000fffff984 */ /* 0x000fe20000000800 */
[----:B------:R4:W-:Y:S06]  /*4fb0*/  MEMBAR.ALL.CTA ;  /* 0x0000000000007992 */ /* 0x0009ec0000008000 */
[----:B----4-:R-:W4:Y:S02]  /*4fc0*/  FENCE.VIEW.ASYNC.S ;  /* 0x00000000000073c6 */ /* 0x010f240000000000 */
[----:B----4-:R-:W-:Y:S01]  /*4fd0*/  SYNCS.ARRIVE.TRANS64.RED.A1T0 RZ, [UR36], RZ ;  /* 0x000000ffffff79a7 */ /* 0x010fe20008100424 */
[----:B--2---:R-:W-:Y:S11]  /*4fe0*/  LOP3.LUT P0, RZ, R6, 0x1, RZ, 0xc0, !PT ;  /* 0x0000000106ff7812 */ /* 0x004ff6000780c0ff */
[----:B------:R-:W-:Y:S02]  /*4ff0*/  @!UPT UIADD3 URZ, UPT, UPT, URZ, URZ, URZ ;  /* 0x000000fffffff290 */ /* 0x000fe4000fffe0ff */
[----:B------:R-:W-:Y:S01]  /*5000*/  VOTEU.ANY UP1, P0 ;  /* 0x0000000000ff7886 */ /* 0x000fe20000020100 */
[----:B------:R-:W-:Y:S11]  /*5010*/  PLOP3.LUT P0, PT, PT, PT, UP1, 0x80, 0x8 ;  /* 0x000000000008781c */ /* 0x000ff60003f0f018 */
[----:B------:R-:W-:Y:S02]  /*5020*/  @!UPT UIADD3 URZ, UPT, UPT, URZ, URZ, URZ ;  /* 0x000000fffffff290 */ /* 0x000fe4000fffe0ff */
[----:B------:R-:W-:Y:S02]  /*5030*/  @P0 MOV R8, R4 ;  /* 0x0000000400080202 */ /* 0x000fe40000000f00 */
[----:B------:R-:W-:Y:S02]  /*5040*/  @P0 LOP3.LUT R0, R5, 0xffff, RZ, 0xc0, !PT ;  /* 0x0000ffff05000812 */ /* 0x000fe400078ec0ff */
[----:B------:R-:W-:Y:S02]  /*5050*/  @P0 R2UR UR5, R8 ;  /* 0x00000000080502ca */ /* 0x000fe400000e0000 */
[----:B------:R-:W-:Y:S11]  /*5060*/  @P0 R2UR UR4, R0 ;  /* 0x00000000000402ca */ /* 0x000ff600000e0000 */
[----:B------:R-:W-:Y:S02]  /*5070*/  @UP1 UMOV UR16, UR5 ;  /* 0x0000000500101c82 */ /* 0x000fe40008000000 */
[----:B------:R-:W-:Y:S01]  /*5080*/  @UP1 UMOV UR15, UR4 ;  /* 0x00000004000f1c82 */ /* 0x000fe20008000000 */
[----:B------:R-:W-:Y:S05]  /*5090*/  BRA.U !UP0, `(.L_x_84) ;  /* 0x0000000108b47547 */ /* 0x000fea000b800000 */
[----:B------:R-:W-:Y:S02]  /*50a0*/  UIMAD.WIDE.U32 UR8, UR15, UR31, URZ ;  /* 0x0000001f0f0872a5 */ /* 0x000fe4000f8e00ff */
[----:B------:R-:W-:Y:S02]  /*50b0*/  UP2UR UR14, UPR, URZ, 0x2 ;  /* 0x00000002ff0e7883 */ /* 0x000fe40008000000 */
[----:B------:R-:W-:Y:S02]  /*50c0*/  UISETP.NE.AND UP1, UPT, UR30, 0x1, UPT ;  /* 0x000000011e00788c */ /* 0x000fe4000bf25270 */
[----:B------:R-:W-:Y:S02]  /*50d0*/  UIMAD.WIDE.U32 UR10, UR16, UR28, URZ ;  /* 0x0000001c100a72a5 */ /* 0x000fe4000f8e00ff */
[----:B------:R-:W-:Y:S02]  /*50e0*/  USEL UR4, UR26, UR37, !UP1 ;  /* 0x000000251a047287 */ /* 0x000fe4000c800000 */
[----:B------:R-:W-:Y:S02]  /*50f0*/  UISETP.NE.AND UP0, UPT, UR17, 0x1, UPT ;  /* 0x000000011100788c */ /* 0x000fe4000bf05270 */
[----:B---3--:R-:W-:Y:S02]  /*5100*/  UIMAD.WIDE.U32 UR12, UR4, UR18, URZ ;  /* 0x00000012040c72a5 */ /* 0x008fe4000f8e00ff */
[----:B------:R-:W-:Y:S01]  /*5110*/  USEL UR7, UR27, UR38, !UP0 ;  /* 0x000000261b077287 */ /* 0x000fe2000c000000 */
[----:B------:R-:W-:Y:S02]  /*5120*/  UMOV UR5, UR9 ;  /* 0x0000000900057c82 */ /* 0x000fe40008000000 */
[----:B------:R-:W-:Y:S02]  /*5130*/  USHF.R.U32.HI UR6, URZ, UR47, UR5 ;  /* 0x0000002fff067299 */ /* 0x000fe40008011605 */
[----:B------:R-:W-:Y:S02]  /*5140*/  UIMAD.WIDE.U32 UR20, UR7, UR18, URZ ;  /* 0x00000012071472a5 */ /* 0x000fe4000f8e00ff */
[----:B------:R-:W-:Y:S02]  /*5150*/  USEL UR6, UR15, UR6, !UP1 ;  /* 0x000000060f067287 */ /* 0x000fe4000c800000 */
[----:B------:R-:W-:Y:S01]  /*5160*/  UISETP.NE.AND UP1, UPT, UR14, URZ, UPT ;  /* 0x000000ff0e00728c */ /* 0x000fe2000bf25270 */
[----:B------:R-:W-:Y:S01]  /*5170*/  UMOV UR5, UR11 ;  /* 0x0000000b00057c82 */ /* 0x000fe20008000000 */
[----:B------:R-:W-:Y:S02]  /*5180*/  UIMAD.WIDE.U32 UR10, UR6, UR18, URZ ;  /* 0x00000012060a72a5 */ /* 0x000fe4000f8e00ff */
[----:B------:R-:W-:Y:S03]  /*5190*/  USHF.R.U32.HI UR8, URZ, UR29, UR5 ;  /* 0x0000001dff087299 */ /* 0x000fe60008011605 */
[----:B------:R-:W-:Y:S02]  /*51a0*/  UMOV UR5, UR13 ;  /* 0x0000000d00057c82 */ /* 0x000fe40008000000 */
[----:B------:R-:W-:Y:S03]  /*51b0*/  @UP6 USHF.R.U32.HI UR4, URZ, UR19, UR5 ;  /* 0x00000013ff046299 */ /* 0x000fe60008011605 */
[----:B------:R-:W-:Y:S01]  /*51c0*/  UMOV UR5, UR21 ;  /* 0x0000001500057c82 */ /* 0x000fe20008000000 */
[----:B------:R-:W-:Y:S02]  /*51d0*/  UIMAD UR4, UR39, UR4, URZ ;  /* 0x00000004270472a4 */ /* 0x000fe4000f8e02ff */
[----:B------:R-:W-:Y:S02]  /*51e0*/  @UP6 USHF.R.U32.HI UR7, URZ, UR19, UR5 ;  /* 0x00000013ff076299 */ /* 0x000fe40008011605 */
[----:B------:R-:W-:Y:S02]  /*51f0*/  USEL UR5, UR16, UR8, !UP0 ;  /* 0x0000000810057287 */ /* 0x000fe4000c000000 */
[----:B------:R-:W-:Y:S02]  /*5200*/  UIMAD UR8, UR39, UR7, URZ ;  /* 0x00000007270872a4 */ /* 0x000fe4000f8e02ff */
[----:B------:R-:W-:Y:S03]  /*5210*/  UISETP.GE.AND UP0, UPT, UR6, UR4, UPT ;  /* 0x000000040600728c */ /* 0x000fe6000bf06270 */
[----:B------:R-:W-:Y:S01]  /*5220*/  UMOV UR4, UR11 ;  /* 0x0000000b00047c82 */ /* 0x000fe20008000000 */
[----:B------:R-:W-:Y:S02]  /*5230*/  UISETP.GE.OR UP0, UPT, UR5, UR8, UP0 ;  /* 0x000000080500728c */ /* 0x000fe40008706670 */
[----:B------:R-:W-:Y:S02]  /*5240*/  USHF.R.U32.HI UR4, URZ, UR19, UR4 ;  /* 0x00000013ff047299 */ /* 0x000fe40008011604 */
[----:B------:R-:W-:Y:S02]  /*5250*/  UIMAD.WIDE.U32 UR8, UR5, UR18, URZ ;  /* 0x00000012050872a5 */ /* 0x000fe4000f8e00ff */
[----:B------:R-:W-:Y:S04]  /*5260*/  USEL UR10, UR6, UR4, !UP6 ;  /* 0x00000004060a7287 */ /* 0x000fe8000f000000 */
[----:B------:R-:W-:Y:S01]  /*5270*/  UIADD3 UR11, UPT, UPT, -UR10, URZ, URZ ;  /* 0x000000ff0a0b7290 */ /* 0x000fe2000fffe1ff */
[----:B------:R-:W-:Y:S02]  /*5280*/  @!UP0 UMOV UR4, UR9 ;  /* 0x0000000900048c82 */ /* 0x000fe40008000000 */
[----:B------:R-:W-:Y:S02]  /*5290*/  @!UP0 USHF.R.U32.HI UR4, URZ, UR19, UR4 ;  /* 0x00000013ff048299 */ /* 0x000fe40008011604 */
[----:B------:R-:W-:Y:S02]  /*52a0*/  UIMAD UR8, UR39, UR11, UR6 ;  /* 0x0000000b270872a4 */ /* 0x000fe4000f8e0206 */
[----:B------:R-:W-:Y:S04]  /*52b0*/  @!UP0 USEL UR4, UR5, UR4, !UP6 ;  /* 0x0000000405048287 */ /* 0x000fe8000f000000 */
[----:B------:R-:W-:Y:S02]  /*52c0*/  @!UP0 UIMAD UR8, UR7, UR8, UR4 ;  /* 0x00000008070882a4 */ /* 0x000fe4000f8e0204 */
[----:B------:R-:W-:Y:S02]  /*52d0*/  @!UP0 UIADD3 UR9, UPT, UPT, UR10, -UR4, URZ ;  /* 0x800000040a098290 */ /* 0x000fe4000fffe0ff */
[----:B------:R-:W-:Y:S02]  /*52e0*/  UIADD3 UR4, UPT, UPT, -UR5, URZ, URZ ;  /* 0x000000ff05047290 */ /* 0x000fe4000fffe1ff */
[----:B------:R-:W-:Y:S02]  /*52f0*/  UIADD3 UR7, UPT, UPT, -UR6, URZ, URZ ;  /* 0x000000ff06077290 */ /* 0x000fe4000fffe1ff */
[----:B------:R-:W-:Y:S02]  /*5300*/  @!UP0 UIMAD UR6, UR9, UR39, UR5 ;  /* 0x00000027090682a4 */ /* 0x000fe4000f8e0205 */
[----:B------:R-:W-:Y:S02]  /*5310*/  UIMAD UR16, UR17, UR4, UR16 ;  /* 0x00000004111072a4 */ /* 0x000fe4000f8e0210 */
[----:B------:R-:W-:Y:S01]  /*5320*/  UIMAD UR15, UR30, UR7, UR15 ;  /* 0x000000071e0f72a4 */ /* 0x000fe2000f8e020f */
[----:B------:R-:W-:Y:S02]  /*5330*/  @!UP0 UMOV UR5, UR8 ;  /* 0x0000000800058c82 */ /* 0x000fe40008000000 */
[----:B------:R-:W-:Y:S02]  /*5340*/  UIMAD UR16, UR5, UR17, UR16 ;  /* 0x00000011051072a4 */ /* 0x000fe4000f8e0210 */
[----:B------:R-:W-:Y:S11]  /*5350*/  UIMAD UR15, UR6, UR30, UR15 ;  /* 0x0000001e060f72a4 */ /* 0x000ff6000f8e020f */
[----:B------:R-:W-:Y:S01]  /*5360*/  @!UPT UIADD3 URZ, UPT, UPT, URZ, URZ, URZ ;  /* 0x000000fffffff290 */ /* 0x000fe2000fffe0ff */
.L_x_84:
[----:B------:R-:W2:Y:S01]  /*5370*/  @!UP2 LDCU.128 UR8, c[0x0][0xc10] ;  /* 0x00018200ff08a7ac */ /* 0x000ea20008000c00 */
[C---:B------:R-:W-:Y:S02]  /*5380*/  ISETP.NE.U32.AND P2, PT, R2.reuse, RZ, PT ;  /* 0x000000ff0200720c */ /* 0x040fe40003f45070 */
[----:B------:R-:W-:Y:S02]  /*5390*/  ISETP.NE.U32.AND P1, PT, R2, RZ, PT ;  /* 0x000000ff0200720c */ /* 0x000fe40003f25070 */
[C---:B------:R-:W-:Y:S02]  /*53a0*/  ISETP.NE.AND.EX P2, PT, R3.reuse, RZ, PT, P2 ;  /* 0x000000ff0300720c */ /* 0x040fe40003f45320 */
[----:B------:R-:W-:Y:S01]  /*53b0*/  ISETP.NE.AND.EX P1, PT, R3, RZ, PT, P1 ;  /* 0x000000ff0300720c */ /* 0x000fe20003f25310 */
[----:B------:R-:W4:Y:S01]  /*53c0*/  @!UP2 LDCU UR5, c[0x0][0xc0c] ;  /* 0x00018180ff05a7ac */ /* 0x000f220008000800 */
[----:B------:R-:W-:Y:S02]  /*53d0*/  USHF.L.U32 UR25, UR22, 0x6, URZ ;  /* 0x0000000616197899 */ /* 0x000fe400080006ff */
[----:B--2---:R-:W-:Y:S07]  /*53e0*/  UIMAD.WIDE.U32 UR6, UR16, UR8, URZ ;  /* 0x00000008100672a5 */ /* 0x004fee000f8e00ff */
[----:B------:R-:W-:Y:S01]  /*53f0*/  @!UP2 UMOV UR4, UR7 ;  /* 0x000000070004ac82 */ /* 0x000fe20008000000 */
[----:B----4-:R-:W-:Y:S02]  /*5400*/  @!UP2 UISETP.NE.AND UP0, UPT, UR5, 0x1, UPT ;  /* 0x000000010500a88c */ /* 0x010fe4000bf05270 */
[----:B------:R-:W-:Y:S02]  /*5410*/  @!UP2 USHF.R.U32.HI UR4, URZ, UR9, UR4 ;  /* 0x00000009ff04a299 */ /* 0x000fe40008011604 */
[----:B------:R-:W-:Y:S02]  /*5420*/  UIMAD.WIDE.U32 UR6, UR15, UR11, URZ ;  /* 0x0000000b0f0672a5 */ /* 0x000fe4000f8e00ff */
[----:B------:R-:W-:Y:S02]  /*5430*/  @!UP2 USEL UR8, UR16, UR4, !UP0 ;  /* 0x000000041008a287 */ /* 0x000fe4000c000000 */
[----:B------:R-:W-:Y:S03]  /*5440*/  @!UP2 UISETP.NE.AND UP0, UPT, UR10, 0x1, UPT ;  /* 0x000000010a00a88c */ /* 0x000fe6000bf05270 */
[----:B------:R-:W-:Y:S02]  /*5450*/  @!UP2 UMOV UR6, UR7 ;  /* 0x000000070006ac82 */ /* 0x000fe40008000000 */
[----:B------:R-:W2:Y:S02]  /*5460*/  @!UP2 LDCU UR4, c[0x0][0xc20] ;  /* 0x00018400ff04a7ac */ /* 0x000ea40008000800 */
[----:B--2---:R-:W-:Y:S04]  /*5470*/  @!UP2 USHF.R.U32.HI UR6, URZ, UR4, UR6 ;  /* 0x00000004ff06a299 */ /* 0x004fe80008011606 */
[----:B------:R-:W-:Y:S04]  /*5480*/  @!UP2 USEL UR6, UR15, UR6, !UP0 ;  /* 0x000000060f06a287 */ /* 0x000fe8000c000000 */
[----:B------:R-:W-:Y:S02]  /*5490*/  @!UP2 UIADD3 UR4, UPT, UPT, -UR8, UR6, URZ ;  /* 0x000000060804a290 */ /* 0x000fe4000fffe1ff */
[----:B------:R-:W-:Y:S02]  /*54a0*/  @!UP2 UIADD3 UR6, UPT, UPT, UR8, -UR6, URZ ;  /* 0x800000060806a290 */ /* 0x000fe4000fffe0ff */
[----:B------:R-:W-:Y:S02]  /*54b0*/  @!UP2 UIMAD UR16, UR4, UR5, UR16 ;  /* 0x000000050410a2a4 */ /* 0x000fe4000f8e0210 */
[----:B------:R-:W-:Y:S01]  /*54c0*/  @!UP2 UIMAD UR15, UR6, UR10, UR15 ;  /* 0x0000000a060fa2a4 */ /* 0x000fe2000f8e020f */
[----:B------:R-:W-:Y:S11]  /*54d0*/  BRA.U UP4, `(.L_x_85) ;  /* 0x0000000104107547 */ /* 0x000ff6000b800000 */
[----:B------:R-:W-:Y:S04]  /*54e0*/  MOV R8, UR46 ;  /* 0x0000002e00087c02 */ /* 0x000fe80008000f00 */
[----:B------:R-:W-:Y:S04]  /*54f0*/  SHF.L.U32 R8, R8, 0x1f, RZ ;  /* 0x0000001f08087819 */ /* 0x000fe800000006ff */
[----:B------:R-:W2:Y:S02]  /*5500*/  SYNCS.PHASECHK.TRANS64.TRYWAIT P3, [UR24+0x1d8], R8 ;  /* 0x0001d808ff0075a7 */ /* 0x000ea40008061118 */
[----:B--2---:R-:W-:Y:S05]  /*5510*/  @!P3 BRA `(.L_x_86) ;  /* 0x0000003c00e8b947 */ /* 0x004fea0003800000 */
.L_x_85:
[----:B------:R-:W-:Y:S05]  /*5520*/  @!P2 BRA `(.L_x_87) ;  /* 0x000000000030a947 */ /* 0x000fea0003800000 */
[----:B------:R-:W-:Y:S01]  /*5530*/  UPLOP3.LUT UP3, UPT, UPT, UPT, UP5, 0x80, 0x8 ;  /* 0x000000000008789c */ /* 0x000fe20003f6f050 */
[----:B------:R-:W-:Y:S01]  /*5540*/  HFMA2 R51, -RZ, RZ, 0, 5.9604644775390625e-08 ;  /* 0x00000001ff337431 */ /* 0x000fe200000001ff */
[----:B------:R-:W4:Y:S04]  /*5550*/  LDCU.64 UR4, c[0x0][0x358] ;  /* 0x00006b00ff0477ac */ /* 0x000f280008000a00 */
[----:B------:R-:W-:Y:S11]  /*5560*/  PLOP3.LUT P2, PT, PT, PT, UP3, 0x80, 0x8 ;  /* 0x000000000008781c */ /* 0x000ff60003f4f038 */
[----:B------:R-:W-:Y:S02]  /*5570*/  @!UPT UIADD3 URZ, UPT, UPT, URZ, URZ, URZ ;  /* 0x000000fffffff290 */ /* 0x000fe4000fffe0ff */
[----:B------:R-:W1:Y:S01]  /*5580*/  @P2 LDC.64 R14, c[0x0][0x988] ;  /* 0x00026200ff0e2b82 */ /* 0x000e620000000a00 */
[----:B--2---:R-:W-:Y:S04]  /*5590*/  @P2 IMAD R0, R16, R2, RZ ;  /* 0x0000000210002224 */ /* 0x004fe800078e02ff */
[----:B-1----:R-:W-:Y:S01]  /*55a0*/  @P2 IMAD.WIDE R14, R0, 0x4, R14 ;  /* 0x00000004000e2825 */ /* 0x002fe200078e020e */
[----:B------:R-:W-:Y:S04]  /*55b0*/  MOV R0, 0x1 ;  /* 0x0000000100007802 */ /* 0x000fe80000000f00 */
[----:B----45:R4:W5:Y:S01]  /*55c0*/  @P2 LDG.E R26, desc[UR4][R14.64] ;  /* 0x000000040e1a2981 */ /* 0x030962000c1e1900 */
[----:B------:R-:W-:Y:S01]  /*55d0*/  @!P2 PRMT R51, R0, 0x7610, R51 ;  /* 0x000076100033a816 */ /* 0x000fe20000000033 */
[----:B----4-:R-:W1:Y:S06]  /*55e0*/  @!P2 LDC R26, c[0x0][0x980] ;  /* 0x00026000ff1aab82 */ /* 0x010e6c0000000800 */
.L_x_87:
[----:B-1---5:R-:W-:Y:S01]  /*55f0*/  @!P1 FSETP.EQ.AND P2, PT, R26, RZ, PT ;  /* 0x000000ff1a00920b */ /* 0x022fe20003f42000 */
[----:B------:R-:W-:Y:S01]  /*5600*/  @!UPT UIADD3 URZ, UPT, UPT, URZ, URZ, URZ ;  /* 0x000000fffffff290 */ /* 0x000fe2000fffe0ff */
[----:B------:R-:W-:Y:S11]  /*5610*/  @!P1 BRA `(.L_x_88) ;  /* 0x0000000000149947 */ /* 0x000ff60003800000 */
[----:B------:R-:W-:Y:S02]  /*5620*/  LOP3.LUT P1, RZ, R51, 0xff, RZ, 0xc0, !PT ;  /* 0x000000ff33ff7812 */ /* 0x000fe4000782c0ff */
[----:B------:R-:W-:Y:S04]  /*5630*/  PLOP3.LUT P2, PT, PT, PT, UP3, 0x80, 0x8 ;  /* 0x000000000008781c */ /* 0x000fe80003f4f038 */
[----:B------:R-:W-:Y:S07]  /*5640*/  PLOP3.LUT P2, PT, P2, PT, PT, 0x8, 0x80 ;  /* 0x000000000080781c */ /* 0x000fee000174e170 */
[----:B------:R-:W-:Y:S11]  /*5650*/  @P1 FSETP.EQ.AND P2, PT, R26, RZ, PT ;  /* 0x000000ff1a00120b */ /* 0x000ff60003f42000 */
[----:B------:R-:W-:Y:S02]  /*5660*/  @!UPT UIADD3 URZ, UPT, UPT, URZ, URZ, URZ ;  /* 0x000000fffffff290 */ /* 0x000fe4000fffe0ff */
.L_x_88:
[----:B------:R-:W-:Y:S01]  /*5670*/  ULEA UR7, UR23, UR24, 0x3 ;  /* 0x0000001817077291 */ /* 0x000fe2000f8e18ff */
[----:B------:R-:W-:Y:S01]  /*5680*/  SHF.L.U32 R14, R11, 0x1f, RZ ;  /* 0x0000001f0b0e7819 */ /* 0x000fe200000006ff */
[----:B------:R-:W-:Y:S02]  /*5690*/  USHF.L.U32 UR11, UR51, 0x6, URZ ;  /* 0x00000006330b7899 */ /* 0x000fe400080006ff */
[----:B------:R-:W-:Y:S02]  /*56a0*/  UISETP.NE.AND UP0, UPT, UR32, 0x1, UPT ;  /* 0x000000012000788c */ /* 0x000fe4000bf05270 */
[----:B------:R-:W-:Y:S01]  /*56b0*/  UIMAD.WIDE.U32 UR4, UR11, UR33, URZ ;  /* 0x000000210b0472a5 */ /* 0x000fe2000f8e00ff */
[----:B------:R-:W-:Y:S02]  /*56c0*/  ELECT P3, URZ, PT ;  /* 0x0000000000ff782f */ /* 0x000fe40003860000 */
[----:B------:R-:W1:Y:S02]  /*56d0*/  SYNCS.PHASECHK.TRANS64.TRYWAIT P1, [UR7+0x1b8], R14 ;  /* 0x0001b80eff0075a7 */ /* 0x000e640008021107 */
[----:B------:R-:W-:Y:S02]  /*56e0*/  PLOP3.LUT P2, PT, P2, P3, PT, 0xf2, 0x2f ;  /* 0x00000000002f781c */ /* 0x000fe40001747e72 */
[----:B------:R-:W-:Y:S02]  /*56f0*/  UMOV UR4, UR5 ;  /* 0x0000000500047c82 */ /* 0x000fe40008000000 */
[----:B------:R-:W-:Y:S04]  /*5700*/  USHF.R.U32.HI UR4, URZ, UR34, UR4 ;  /* 0x00000022ff047299 */ /* 0x000fe80008011604 */
[----:B------:R-:W-:Y:S02]  /*5710*/  USEL UR12, UR11, UR4, !UP0 ;  /* 0x000000040b0c7287 */ /* 0x000fe4000c000000 */
[----:B------:R-:W-:Y:S02]  /*5720*/  UISETP.NE.AND UP0, UPT, UR35, 0x1, UPT ;  /* 0x000000012300788c */ /* 0x000fe4000bf05270 */
[----:B------:R-:W-:Y:S02]  /*5730*/  UIMAD.WIDE.U32 UR4, UR12, UR40, URZ ;  /* 0x000000280c0472a5 */ /* 0x000fe4000f8e00ff */
[----:B------:R-:W-:Y:S01]  /*5740*/  UIADD3 UR6, UPT, UPT, -UR12, URZ, URZ ;  /* 0x000000ff0c067290 */ /* 0x000fe2000fffe1ff */
[----:B--2---:R-:W-:Y:S03]  /*5750*/  @!P2 IMAD.MOV.U32 R0, RZ, 0x20, RZ ;  /* 0x00000020ff00a824 */ /* 0x004fe600078e00ff */
[----:B------:R-:W-:Y:S01]  /*5760*/  UIMAD UR11, UR32, UR6, UR11 ;  /* 0x00000006200b72a4 */ /* 0x000fe2000f8e020b */
[----:B------:R-:W-:Y:S01]  /*5770*/  @!P2 IMAD.MOV.U32 R0, RZ, 0x400, R0 ;  /* 0x00000400ff00a824 */ /* 0x000fe200078e0000 */
[----:B------:R-:W-:Y:S02]  /*5780*/  UMOV UR4, UR5 ;  /* 0x0000000500047c82 */ /* 0x000fe40008000000 */
[----:B------:R-:W-:Y:S04]  /*5790*/  USHF.R.U32.HI UR4, URZ, UR41, UR4 ;  /* 0x00000029ff047299 */ /* 0x000fe80008011604 */
[----:B------:R-:W-:Y:S02]  /*57a0*/  USEL UR13, UR12, UR4, !UP0 ;  /* 0x000000040c0d7287 */ /* 0x000fe4000c000000 */
[----:B------:R-:W-:Y:S02]  /*57b0*/  UISETP.NE.AND UP0, UPT, UR42, 0x1, UPT ;  /* 0x000000012a00788c */ /* 0x000fe4000bf05270 */
[----:B------:R-:W-:Y:S07]  /*57c0*/  UIMAD.WIDE.U32 UR4, UR13, UR43, URZ ;  /* 0x0000002b0d0472a5 */ /* 0x000fee000f8e00ff */
[----:B------:R-:W-:Y:S02]  /*57d0*/  UMOV UR4, UR5 ;  /* 0x0000000500047c82 */ /* 0x000fe40008000000 */
[----:B------:R-:W-:Y:S04]  /*57e0*/  USHF.R.U32.HI UR4, URZ, UR48, UR4 ;  /* 0x00000030ff047299 */ /* 0x000fe80008011604 */
[----:B------:R-:W-:Y:S02]  /*57f0*/  USEL UR14, UR13, UR4, !UP0 ;  /* 0x000000040d0e7287 */ /* 0x000fe4000c000000 */
[----:B------:R-:W-:Y:S02]  /*5800*/  UIADD3 UR4, UPT, UPT, -UR13, URZ, URZ ;  /* 0x000000ff0d047290 */ /* 0x000fe4000fffe1ff */
[----:B------:R-:W-:Y:S02]  /*5810*/  UIADD3 UR5, UPT, UPT, -UR14, URZ, URZ ;  /* 0x000000ff0e057290 */ /* 0x000fe4000fffe1ff */
[----:B------:R-:W-:Y:S02]  /*5820*/  UIMAD UR12, UR35, UR4, UR12 ;  /* 0x00000004230c72a4 */ /* 0x000fe4000f8e020c */
[----:B------:R-:W-:Y:S01]  /*5830*/  UIMAD UR13, UR42, UR5, UR13 ;  /* 0x000000052a0d72a4 */ /* 0x000fe2000f8e020d */
[----:B-1----:R-:W-:Y:S11]  /*5840*/  @!P1 BRA `(.L_x_89) ;  /* 0x0000003c00349947 */ /* 0x002ff60003800000 */
.L_x_201:
[----:B------:R-:W2:Y:S01]  /*5850*/  S2UR UR49, SR_CgaCtaId ;  /* 0x00000000003179c3 */ /* 0x000ea20000008800 */
[----:B------:R-:W-:Y:S01]  /*5860*/  @!P2 R2UR UR4, R0 ;  /* 0x000000000004a2ca */ /* 0x000fe200000e0000 */
[----:B------:R-:W-:Y:S01]  /*5870*/  VOTEU.ALL UP0, P2 ;  /* 0x0000000000ff7886 */ /* 0x000fe20001000000 */
[----:B-1----:R-:W-:Y:S02]  /*5880*/  @!P2 IADD3 R8, P1, PT, R12, 0x680, RZ ;  /* 0x000006800c08a810 */ /* 0x002fe40007f3e0ff */
[----:B------:R-:W-:Y:S02]  /*5890*/  @P0 SHF.R.U32.HI R16, RZ, 0x10, R5 ;  /* 0x00000010ff100819 */ /* 0x000fe40000011605 */
[----:B------:R-:W-:Y:S01]  /*58a0*/  @!P2 R2UR UR6, R8 ;  /* 0x000000000806a2ca */ /* 0x000fe200000e0000 */
[----:B------:R-:W-:Y:S01]  /*58b0*/  @!P2 IMAD.X R0, RZ, RZ, R13, P1 ;  /* 0x000000ffff00a224 */ /* 0x000fe200008e060d */
[----:B------:R-:W-:Y:S04]  /*58c0*/  @!UP0 ULEA UR5, UR23, UR24, 0xc ;  /* 0x0000001817058291 */ /* 0x000fe8000f8e60ff */
[----:B------:R-:W-:Y:S02]  /*58d0*/  @!UP0 UIADD3 UR8, UPT, UPT, UR5, 0x400, URZ ;  /* 0x0000040005088890 */ /* 0x000fe4000fffe0ff */
[----:B------:R-:W-:Y:S01]  /*58e0*/  @!UP0 UPRMT UR22, UR4, 0x5410, URZ ;  /* 0x0000541004168896 */ /* 0x000fe200080000ff */
[----:B------:R-:W-:Y:S01]  /*58f0*/  @!P2 R2UR UR4, R0 ;  /* 0x000000000004a2ca */ /* 0x000fe200000e0000 */
[----:B------:R-:W-:Y:S01]  /*5900*/  UIADD3 UR5, UPT, UPT, UR23, 0x1, URZ ;  /* 0x0000000117057890 */ /* 0x000fe2000fffe0ff */
[----:B------:R-:W-:Y:S02]  /*5910*/  @!P2 IMAD.MOV.U32 R0, RZ, RZ, 0x1000 ;  /* 0x00001000ff00a424 */ /* 0x000fe400078e00ff */
[----:B------:R-:W-:Y:S01]  /*5920*/  IMAD.U32 R14, RZ, RZ, UR6 ;  /* 0x00000006ff0e7e24 */ /* 0x000fe2000f8e00ff */
[----:B------:R-:W-:Y:S04]  /*5930*/  UISETP.NE.AND UP0, UPT, UR5, 0x3, UPT ;  /* 0x000000030500788c */ /* 0x000fe8000bf05270 */
[----:B------:R-:W-:Y:S01]  /*5940*/  @!P2 R2UR UR20, R14 ;  /* 0x000000000e14a2ca */ /* 0x000fe200000e0000 */
[----:B------:R-:W-:Y:S02]  /*5950*/  USEL UR5, UR5, URZ, UP0 ;  /* 0x000000ff05057287 */ /* 0x000fe40008000000 */
[----:B------:R-:W-:Y:S01]  /*5960*/  USEL UR23, URZ, 0x1, UP0 ;  /* 0x00000001ff177887 */ /* 0x000fe20008000000 */
[----:B------:R-:W-:Y:S01]  /*5970*/  IMAD.U32 R15, RZ, RZ, UR4 ;  /* 0x00000004ff0f7e24 */ /* 0x000fe2000f8e00ff */
[----:B------:R-:W-:Y:S01]  /*5980*/  UIADD3 UR4, UPT, UPT, UR7, 0x1a0, URZ ;  /* 0x000001a007047890 */ /* 0x000fe2000fffe0ff */
[----:B------:R-:W-:Y:S03]  /*5990*/  VOTEU.ALL UP0, P2 ;  /* 0x0000000000ff7886 */ /* 0x000fe60001000000 */
[----:B------:R-:W-:Y:S01]  /*59a0*/  @!P2 R2UR UR21, R15 ;  /* 0x000000000f15a2ca */ /* 0x000fe200000e0000 */
[----:B--2---:R-:W-:Y:S01]  /*59b0*/  UPRMT UR6, UR49, 0x654, UR4 ;  /* 0x0000065431067896 */ /* 0x004fe20008000004 */
[----:B------:R-:W-:Y:S01]  /*59c0*/  LOP3.LUT R11, R11, UR23, RZ, 0x3c, !PT ;  /* 0x000000170b0b7c12 */ /* 0x000fe2000f8e3cff */
[----:B------:R-:W-:Y:S01]  /*59d0*/  @!UP0 UMOV UR9, UR4 ;  /* 0x0000000400098c82 */ /* 0x000fe20008000000 */
[----:B------:R-:W-:Y:S01]  /*59e0*/  @!UP0 UMOV UR10, UR25 ;  /* 0x00000019000a8c82 */ /* 0x000fe20008000000 */
[----:B------:R-:W-:Y:S01]  /*59f0*/  ULEA UR4, UR5, UR24, 0x3 ;  /* 0x0000001805047291 */ /* 0x000fe2000f8e18ff */
[----:B------:R-:W-:Y:S07]  /*5a00*/  SHF.L.U32 R8, R11, 0x1f, RZ ;  /* 0x0000001f0b087819 */ /* 0x000fee00000006ff */
[----:B------:R1:W-:Y:S01]  /*5a10*/  @!UP0 UTMALDG.5D.IM2COL [UR8], [UR20], UR22 ;  /* 0x00000008140083b4 */ /* 0x0003e20008060016 */
[----:B------:R1:W-:Y:S01]  /*5a20*/  @!P2 SYNCS.ARRIVE.TRANS64.RED.A0TR RZ, [UR7+0x1a0], R0 ;  /* 0x0001a000ffffa9a7 */ /* 0x0003e20008300407 */
[----:B------:R-:W-:Y:S01]  /*5a30*/  SYNCS.ARRIVE.TRANS64.RED.A1T0 RZ, [UR6], RZ ;  /* 0x000000ffffff79a7 */ /* 0x000fe20008100406 */
[----:B------:R-:W2:Y:S02]  /*5a40*/  SYNCS.PHASECHK.TRANS64.TRYWAIT P1, [UR4+0x1b8], R8 ;  /* 0x0001b808ff0075a7 */ /* 0x000ea40008021104 */
[----:B-12---:R-:W-:Y:S05]  /*5a50*/  @!P1 BRA `(.L_x_90) ;  /* 0x0000003800c89947 */ /* 0x006fea0003800000 */
.L_x_203:
[----:B------:R-:W2:Y:S01]  /*5a60*/  S2UR UR21, SR_CgaCtaId ;  /* 0x00000000001579c3 */ /* 0x000ea20000008800 */
[----:B------:R-:W-:Y:S01]  /*5a70*/  UIADD3 UR6, UPT, UPT, UR5, 0x1, URZ ;  /* 0x0000000105067890 */ /* 0x000fe2000fffe0ff */
[----:B-1----:R-:W-:Y:S01]  /*5a80*/  @!P2 IMAD.MOV.U32 R0, RZ, 0x20, RZ ;  /* 0x00000020ff00a824 */ /* 0x002fe200078e00ff */
[----:B------:R-:W-:Y:S01]  /*5a90*/  UIADD3 UR22, UPT, UPT, UR15, UR45, URZ ;  /* 0x0000002d0f167290 */ /* 0x000fe2000fffe0ff */
[----:B------:R-:W-:Y:S01]  /*5aa0*/  @!P2 IADD3 R4, P1, PT, R12, 0x680, RZ ;  /* 0x000006800c04a810 */ /* 0x000fe20007f3e0ff */
[----:B------:R-:W-:Y:S01]  /*5ab0*/  UISETP.NE.AND UP0, UPT, UR6, 0x3, UPT ;  /* 0x000000030600788c */ /* 0x000fe2000bf05270 */
[----:B------:R-:W-:Y:S01]  /*5ac0*/  @!P2 IMAD.MOV.U32 R0, RZ, 0x400, R0 ;  /* 0x00000400ff00a824 */ /* 0x000fe200078e0000 */
[----:B------:R-:W-:Y:S01]  /*5ad0*/  LOP3.LUT R10, R10, 0x1, RZ, 0x3c, !PT ;  /* 0x000000010a0a7812 */ /* 0x000fe200078e3cff */
[----:B------:R-:W-:Y:S02]  /*5ae0*/  UIADD3 UR51, UPT, UPT, UR16, UR44, URZ ;  /* 0x0000002c10337290 */ /* 0x000fe4000fffe0ff */
[----:B------:R-:W-:Y:S01]  /*5af0*/  USEL UR23, UR6, URZ, UP0 ;  /* 0x000000ff06177287 */ /* 0x000fe20008000000 */
[----:B------:R-:W-:Y:S01]  /*5b00*/  @!P2 R2UR UR6, R0 ;  /* 0x000000000006a2ca */ /* 0x000fe200000e0000 */
[----:B------:R-:W-:Y:S01]  /*5b10*/  @!P2 IMAD.X R0, RZ, RZ, R13, P1 ;  /* 0x000000ffff00a224 */ /* 0x000fe200008e060d */
[----:B------:R-:W-:Y:S01]  /*5b20*/  PLOP3.LUT P0, PT, PT, PT, UP0, 0x80, 0x8 ;  /* 0x000000000008781c */ /* 0x000fe20003f0f008 */
[----:B------:R-:W-:Y:S01]  /*5b30*/  UPLOP3.LUT UP4, UPT, UPT, UPT, UPT, 0x80, 0x8 ;  /* 0x000000000008789c */ /* 0x000fe20003f8f070 */
[----:B------:R-:W-:Y:S05]  /*5b40*/  VOTEU.ALL UP0, P2 ;  /* 0x0000000000ff7886 */ /* 0x000fea0001000000 */
[----:B------:R-:W-:Y:S02]  /*5b50*/  @!UP0 ULEA UR5, UR5, UR24, 0xc ;  /* 0x0000001805058291 */ /* 0x000fe4000f8e60ff */
[----:B------:R-:W-:Y:S02]  /*5b60*/  @!UP0 UIADD3 UR10, UPT, UPT, UR25, 0x20, URZ ;  /* 0x00000020190a8890 */ /* 0x000fe4000fffe0ff */
[----:B------:R-:W-:Y:S02]  /*5b70*/  @!UP0 UIADD3 UR8, UPT, UPT, UR5, 0x400, URZ ;  /* 0x0000040005088890 */ /* 0x000fe4000fffe0ff */
[----:B------:R-:W-:Y:S01]  /*5b80*/  @!UP0 UPRMT UR20, UR6, 0x5410, URZ ;  /* 0x0000541006148896 */ /* 0x000fe200080000ff */
[----:B------:R-:W-:Y:S01]  /*5b90*/  @!P2 R2UR UR6, R4 ;  /* 0x000000000406a2ca */ /* 0x000fe200000e0000 */
[----:B------:R-:W-:Y:S01]  /*5ba0*/  VOTEU.ALL UP0, P2 ;  /* 0x0000000000ff7886 */ /* 0x000fe20001000000 */
[----:B------:R-:W-:Y:S02]  /*5bb0*/  @!P2 R2UR UR5, R0 ;  /* 0x000000000005a2ca */ /* 0x000fe400000e0000 */
[----:B------:R-:W-:Y:S04]  /*5bc0*/  SEL R0, RZ, 0x1, P0 ;  /* 0x00000001ff007807 */ /* 0x000fe80000000000 */
[----:B------:R-:W-:Y:S05]  /*5bd0*/  LOP3.LUT R11, R11, R0, RZ, 0x3c, !PT ;  /* 0x000000000b0b7212 */ /* 0x000fea00078e3cff */
[----:B------:R-:W-:Y:S02]  /*5be0*/  IMAD.U32 R4, RZ, RZ, UR6 ;  /* 0x00000006ff047e24 */ /* 0x000fe4000f8e00ff */
[----:B------:R-:W-:Y:S01]  /*5bf0*/  IMAD.U32 R5, RZ, RZ, UR5 ;  /* 0x00000005ff057e24 */ /* 0x000fe2000f8e00ff */
[----:B------:R-:W-:Y:S02]  /*5c00*/  UIADD3 UR5, UPT, UPT, UR4, 0x1a0, URZ ;  /* 0x000001a004057890 */ /* 0x000fe4000fffe0ff */
[----:B------:R-:W-:Y:S02]  /*5c10*/  @!P2 R2UR UR6, R4 ;  /* 0x000000000406a2ca */ /* 0x000fe400000e0000 */
[----:B------:R-:W-:Y:S03]  /*5c20*/  @!P2 R2UR UR7, R5 ;  /* 0x000000000507a2ca */ /* 0x000fe600000e0000 */
[----:B------:R-:W-:Y:S01]  /*5c30*/  @!UP0 UMOV UR9, UR5 ;  /* 0x0000000500098c82 */ /* 0x000fe20008000000 */
[----:B--2---:R-:W-:Y:S09]  /*5c40*/  UPRMT UR5, UR21, 0x654, UR5 ;  /* 0x0000065415057896 */ /* 0x004ff20008000005 */
[----:B------:R2:W-:Y:S01]  /*5c50*/  @!UP0 UTMALDG.5D.IM2COL [UR8], [UR6], UR20 ;  /* 0x00000008060083b4 */ /* 0x0005e20008060014 */
[----:B------:R2:W-:Y:S01]  /*5c60*/  @!P2 SYNCS.ARRIVE.TRANS64.RED.A0TR RZ, [UR4+0x1a0], R9 ;  /* 0x0001a009ffffa9a7 */ /* 0x0005e20008300404 */
[----:B------:R-:W-:Y:S01]  /*5c70*/  SYNCS.ARRIVE.TRANS64.RED.A1T0 RZ, [UR5], RZ ;  /* 0x000000ffffff79a7 */ /* 0x000fe20008100405 */
[----:B------:R-:W-:Y:S05]  /*5c80*/  BRA.U UP1, `(.L_x_91) ;  /* 0xfffffff101a47547 */ /* 0x000fea000b83ffff */
[----:B------:R-:W-:Y:S01]  /*5c90*/  UIADD3 UR5, UPT, UPT, UR24, 0x1b8, URZ ;  /* 0x000001b818057890 */ /* 0x000fe2000fffe0ff */
[----:B------:R-:W-:-:S03]  /*5ca0*/  SHF.L.U32 R2, R11, 0x1f, RZ ;  /* 0x0000001f0b027819 */ /* 0x000fc600000006ff */
[----:B------:R-:W-:-:S09]  /*5cb0*/  ULEA UR4, UR23, UR5, 0x3 ;  /* 0x0000000517047291 */ /* 0x000fd2000f8e18ff */
[----:B------:R-:W1:Y:S02]  /*5cc0*/  SYNCS.PHASECHK.TRANS64.TRYWAIT P0, [UR4], R2 ;  /* 0x00000002ff0075a7 */ /* 0x000e640008001104 */
[----:B-1----:R-:W-:Y:S05]  /*5cd0*/  @!P0 BRA `(.L_x_92) ;  /* 0x0000003800408947 */ /* 0x002fea0003800000 */
.L_x_205:
[----:B------:R-:W-:-:S04]  /*5ce0*/  UIADD3 UR4, UPT, UPT, UR23, 0x1, URZ ;  /* 0x0000000117047890 */ /* 0x000fc8000fffe0ff */
[----:B------:R-:W-:-:S04]  /*5cf0*/  UISETP.NE.AND UP0, UPT, UR4, 0x3, UPT ;  /* 0x000000030400788c */ /* 0x000fc8000bf05270 */
[----:B------:R-:W-:Y:S02]  /*5d00*/  USEL UR4, UR4, URZ, UP0 ;  /* 0x000000ff04047287 */ /* 0x000fe40008000000 */
[----:B------:R-:W-:-:S04]  /*5d10*/  PLOP3.LUT P0, PT, PT, PT, UP0, 0x80, 0x8 ;  /* 0x000000000008781c */ /* 0x000fc80003f0f008 */
[----:B-1----:R-:W-:Y:S01]  /*5d20*/  SEL R2, RZ, 0x1, P0 ;  /* 0x00000001ff027807 */ /* 0x002fe20000000000 */
[----:B------:R-:W-:-:S03]  /*5d30*/  IMAD.U32 R0, RZ, RZ, UR4 ;  /* 0x00000004ff007e24 */ /* 0x000fc6000f8e00ff */
[----:B------:R-:W-:Y:S01]  /*5d40*/  LOP3.LUT R11, R11, R2, RZ, 0x3c, !PT ;  /* 0x000000020b0b7212 */ /* 0x000fe200078e3cff */
[C---:B------:R-:W-:Y:S01]  /*5d50*/  VIADD R4, R0.reuse, 0x1 ;  /* 0x0000000100047836 */ /* 0x040fe20000000000 */
[----:B------:R-:W-:Y:S02]  /*5d60*/  LEA R2, R0, UR5, 0x3 ;  /* 0x0000000500027c11 */ /* 0x000fe4000f8e18ff */
[----:B------:R-:W-:Y:S02]  /*5d70*/  SHF.L.U32 R3, R11, 0x1f, RZ ;  /* 0x0000001f0b037819 */ /* 0x000fe400000006ff */
[----:B------:R-:W-:Y:S02]  /*5d80*/  ISETP.NE.AND P0, PT, R4, 0x3, PT ;  /* 0x000000030400780c */ /* 0x000fe40003f05270 */
[----:B------:R-:W1:Y:S02]  /*5d90*/  SYNCS.PHASECHK.TRANS64.TRYWAIT P1, [R2+URZ], R3 ;  /* 0x00000003020075a7 */ /* 0x000e6400080211ff */
[----:B------:R-:W-:-:S02]  /*5da0*/  SEL R0, RZ, 0x1, P0 ;  /* 0x00000001ff007807 */ /* 0x000fc40000000000 */
[----:B------:R-:W-:Y:S02]  /*5db0*/  SEL R4, R4, RZ, P0 ;  /* 0x000000ff04047207 */ /* 0x000fe40000000000 */
[----:B------:R-:W-:Y:S01]  /*5dc0*/  LOP3.LUT R0, R11, R0, RZ, 0x3c, !PT ;  /* 0x000000000b007212 */ /* 0x000fe200078e3cff */
[----:B-1----:R-:W-:Y:S06]  /*5dd0*/  @!P1 BRA `(.L_x_93) ;  /* 0x0000003800189947 */ /* 0x002fec0003800000 */
.L_x_206:
[----:B------:R-:W-:Y:S02]  /*5de0*/  LEA R4, R4, UR5, 0x3 ;  /* 0x0000000504047c11 */ /* 0x000fe4000f8e18ff */
[----:B------:R-:W-:-:S07]  /*5df0*/  SHF.L.U32 R0, R0, 0x1f, RZ ;  /* 0x0000001f00007819 */ /* 0x000fce00000006ff */
.L_x_94:
[----:B----4-:R4:W1:Y:S02]  /*5e00*/  SYNCS.PHASECHK.TRANS64.TRYWAIT P0, [R4+URZ], R0 ;  /* 0x00000000040075a7 */ /* 0x01086400080011ff */
[----:B-1----:R-:W-:Y:S05]  /*5e10*/  @!P0 NANOSLEEP.SYNCS 0x989680 ;  /* 0x009896800000895d */ /* 0x002fea0003900000 */
[----:B------:R-:W1:Y:S02]  /*5e20*/  @!P0 SYNCS.PHASECHK.TRANS64 P0, [R4+URZ], R0 ;  /* 0x00000000040085a7 */ /* 0x000e6400080010ff */
[----:B-123--:R-:W-:Y:S05]  /*5e30*/  @P0 EXIT ;  /* 0x000000000000094d */ /* 0x00efea0003800000 */
[----:B------:R-:W-:Y:S05]  /*5e40*/  BRA `(.L_x_94) ;  /* 0xfffffffc00ec7947 */ /* 0x000fea000383ffff */
.L_x_82:
[----:B------:R-:W-:-:S06]  /*5e50*/  UISETP.GE.AND UP0, UPT, UR15, 0x4, UPT ;  /* 0x000000040f00788c */ /* 0x000fcc000bf06270 */
[----:B------:R-:W-:-:S13]  /*5e60*/  PLOP3.LUT P0, PT, PT, PT, UP0, 0x80, 0x8 ;  /* 0x000000000008781c */ /* 0x000fda0003f0f008 */
[----:B-1----:R-:W-:Y:S05]  /*5e70*/  @!P0 EXIT ;  /* 0x000000000000894d */ /* 0x002fea0003800000 */
[----:B------:R-:W1:Y:S08]  /*5e80*/  S2UR UR4, SR_CgaCtaId ;  /* 0x00000000000479c3 */ /* 0x000e700000008800 */
[----:B------:R-:W-:Y:S01]  /*5e90*/  BAR.SYNC.DEFER_BLOCKING 0x6, 0xa0 ;  /* 0x0182800000007b1d */ /* 0x000fe20000010000 */
[C---:B------:R-:W-:Y:S01]  /*5ea0*/  IMAD.SHL.U32 R5, R50.reuse, 0x20, RZ ;  /* 0x0000002032057824 */ /* 0x040fe200078e00ff */
[----:B------:R-:W-:Y:S01]  /*5eb0*/  SHF.R.U32.HI R6, RZ, 0x1, R50 ;  /* 0x00000001ff067819 */ /* 0x000fe20000011632 */
[----:B------:R-:W-:-:S02]  /*5ec0*/  IMAD.SHL.U32 R49, R50, 0x10, RZ ;  /* 0x0000001032317824 */ /* 0x000fc400078e00ff */
[----:B------:R-:W-:Y:S02]  /*5ed0*/  HFMA2 R63, -RZ, RZ, 0, 9.5367431640625e-07 ;  /* 0x00000010ff3f7431 */ /* 0x000fe400000001ff */
[C---:B------:R-:W-:Y:S01]  /*5ee0*/  IMAD.SHL.U32 R4, R50.reuse, 0x4, RZ ;  /* 0x0000000432047824 */ /* 0x040fe200078e00ff */
[----:B------:R-:W-:Y:S01]  /*5ef0*/  UMOV UR49, 0x400 ;  /* 0x0000040000317882 */ /* 0x000fe20000000000 */
[----:B------:R-:W-:Y:S01]  /*5f00*/  LOP3.LUT R3, R5, 0xc0, RZ, 0xc0, !PT ;  /* 0x000000c005037812 */ /* 0x000fe200078ec0ff */
[----:B------:R-:W2:Y:S01]  /*5f10*/  LDC.64 R40, c[0x0][0x988] ;  /* 0x00026200ff287b82 */ /* 0x000ea20000000a00 */
[----:B------:R-:W-:Y:S01]  /*5f20*/  LOP3.LUT R49, R49, 0x600, RZ, 0xc0, !PT ;  /* 0x0000060031317812 */ /* 0x000fe200078ec0ff */
[----:B------:R-:W-:Y:S01]  /*5f30*/  IMAD.U32 R23, R50, 0x10000, RZ ;  /* 0x0001000032177824 */ /* 0x000fe200078e00ff */
[----:B------:R-:W-:Y:S01]  /*5f40*/  LOP3.LUT R6, R3, 0x8, R6, 0xf8, !PT ;  /* 0x0000000803067812 */ /* 0x000fe200078ef806 */
[----:B------:R-:W-:Y:S01]  /*5f50*/  IMAD.MOV.U32 R48, RZ, RZ, 0x1 ;  /* 0x00000001ff307424 */ /* 0x000fe200078e00ff */
[--C-:B------:R-:W-:Y:S01]  /*5f60*/  LOP3.LUT R49, R49, 0x20, R5.reuse, 0xf8, !PT ;  /* 0x0000002031317812 */ /* 0x100fe200078ef805 */
[----:B------:R-:W-:Y:S01]  /*5f70*/  IMAD.MOV.U32 R22, RZ, RZ, RZ ;  /* 0x000000ffff167224 */ /* 0x000fe200078e00ff */
[----:B------:R-:W-:Y:S01]  /*5f80*/  LOP3.LUT R4, R6, 0x18, R4, 0x78, !PT ;  /* 0x0000001806047812 */ /* 0x000fe200078e7804 */
[----:B------:R-:W3:Y:S01]  /*5f90*/  LDC.64 R42, c[0x0][0x990] ;  /* 0x00026400ff2a7b82 */ /* 0x000ee20000000a00 */
[----:B------:R-:W-:-:S02]  /*5fa0*/  LOP3.LUT R49, R49, 0x100, R5, 0xf8, !PT ;  /* 0x0000010031317812 */ /* 0x000fc400078ef805 */
[----:B------:R-:W-:Y:S02]  /*5fb0*/  CS2R R46, SRZ ;  /* 0x00000000002e7805 */ /* 0x000fe4000001ff00 */
[C---:B------:R-:W-:Y:S01]  /*5fc0*/  LOP3.LUT P0, RZ, R50.reuse, 0x4, RZ, 0xc0, !PT ;  /* 0x0000000432ff7812 */ /* 0x040fe2000780c0ff */
[----:B------:R-:W4:Y:S01]  /*5fd0*/  LDCU UR55, c[0x0][0x370] ;  /* 0x00006e00ff3777ac */ /* 0x000f220008000800 */
[----:B------:R-:W-:Y:S02]  /*5fe0*/  LOP3.LUT R49, R49, R4, RZ, 0xfc, !PT ;  /* 0x0000000431317212 */ /* 0x000fe400078efcff */
[----:B------:R-:W-:Y:S01]  /*5ff0*/  LOP3.LUT R50, R50, 0x60, RZ, 0xc0, !PT ;  /* 0x0000006032327812 */ /* 0x000fe200078ec0ff */
[----:B-1----:R-:W-:Y:S01]  /*6000*/  ULEA UR49, UR4, UR49, 0x18 ;  /* 0x0000003104317291 */ /* 0x002fe2000f8ec0ff */
[----:B------:R-:W-:Y:S01]  /*6010*/  LOP3.LUT R23, R23, 0x600000, RZ, 0xc0, !PT ;  /* 0x0060000017177812 */ /* 0x000fe200078ec0ff */
[----:B------:R-:W1:Y:S01]  /*6020*/  LDCU.64 UR4, c[0x0][0x988] ;  /* 0x00013100ff0477ac */ /* 0x000e620008000a00 */
[----:B------:R-:W-:Y:S01]  /*6030*/  SEL R63, R63, 0xfffffff0, !P0 ;  /* 0xfffffff03f3f7807 */ /* 0x000fe20004000000 */
[----:B------:R-:W2:Y:S05]  /*6040*/  LDCU UR48, c[0x0][0xc0c] ;  /* 0x00018180ff3077ac */ /* 0x000eaa0008000800 */
[----:B------:R-:W4:Y:S01]  /*6050*/  LDS R2, [UR49+0x230] ;  /* 0x00023031ff027984 */ /* 0x000f220008000800 */
[----:B------:R-:W2:Y:S01]  /*6060*/  LDCU UR38, c[0x0][0xc30] ;  /* 0x00018600ff2677ac */ /* 0x000ea20008000800 */
[----:B------:R-:W2:Y:S01]  /*6070*/  LDCU.64 UR46, c[0x0][0xc28] ;  /* 0x00018500ff2e77ac */ /* 0x000ea20008000a00 */
[----:B------:R-:W2:Y:S01]  /*6080*/  LDCU.64 UR62, c[0x0][0x9b0] ;  /* 0x00013600ff3e77ac */ /* 0x000ea20008000a00 */
[----:B-1----:R-:W-:-:S02]  /*6090*/  IMAD.U32 R54, RZ, RZ, UR4 ;  /* 0x00000004ff367e24 */ /* 0x002fc4000f8e00ff */
[----:B------:R-:W-:Y:S01]  /*60a0*/  IMAD.U32 R53, RZ, RZ, UR5 ;  /* 0x00000005ff357e24 */ /* 0x000fe2000f8e00ff */
[----:B------:R-:W1:Y:S01]  /*60b0*/  LDCU.64 UR4, c[0x0][0x9a8] ;  /* 0x00013500ff0477ac */ /* 0x000e620008000a00 */
[----:B------:R-:W2:Y:S01]  /*60c0*/  LDCU.128 UR56, c[0x0][0xc10] ;  /* 0x00018200ff3877ac */ /* 0x000ea20008000c00 */
[----:B------:R-:W2:Y:S01]  /*60d0*/  LDCU UR54, c[0x0][0x374] ;  /* 0x00006e80ff3677ac */ /* 0x000ea20008000800 */
[----:B------:R-:W-:Y:S01]  /*60e0*/  UMOV UR50, URZ ;  /* 0x000000ff00327c82 */ /* 0x000fe20008000000 */
[----:B------:R-:W-:Y:S01]  /*60f0*/  UIADD3 UR61, UPT, UPT, UR49, 0x400, URZ ;  /* 0x00000400313d7890 */ /* 0x000fe2000fffe0ff */
[----:B------:R-:W-:Y:S01]  /*6100*/  UMOV UR52, URZ ;  /* 0x000000ff00347c82 */ /* 0x000fe20008000000 */
[----:B------:R-:W-:Y:S01]  /*6110*/  UMOV UR53, URZ ;  /* 0x000000ff00357c82 */ /* 0x000fe20008000000 */
[----:B-1----:R-:W-:Y:S02]  /*6120*/  IMAD.U32 R56, RZ, RZ, UR4 ;  /* 0x00000004ff387e24 */ /* 0x002fe4000f8e00ff */
[----:B------:R-:W-:Y:S01]  /*6130*/  IMAD.U32 R55, RZ, RZ, UR5 ;  /* 0x00000005ff377e24 */ /* 0x000fe2000f8e00ff */
[----:B------:R-:W1:Y:S01]  /*6140*/  LDCU.128 UR4, c[0x0][0xb80] ;  /* 0x00017000ff0477ac */ /* 0x000e620008000c00 */
[C---:B----4-:R-:W-:Y:S01]  /*6150*/  VIADD R3, R2.reuse, 0x40 ;  /* 0x0000004002037836 */ /* 0x050fe20000000000 */
[----:B------:R-:W-:-:S04]  /*6160*/  LOP3.LUT R2, R2, 0xffff, RZ, 0xc0, !PT ;  /* 0x0000ffff02027812 */ /* 0x000fc800078ec0ff */
[----:B------:R-:W-:-:S05]  /*6170*/  LOP3.LUT R3, R3, 0xffff, RZ, 0xc0, !PT ;  /* 0x0000ffff03037812 */ /* 0x000fca00078ec0ff */
[----:B------:R4:W-:Y:S01]  /*6180*/  STL.64 [R1], R2 ;  /* 0x0000000201007387 */ /* 0x0009e20000100a00 */
[----:B-1----:R-:W-:Y:S01]  /*6190*/  MOV R60, UR4 ;  /* 0x00000004003c7c02 */ /* 0x002fe20008000f00 */
[----:B------:R-:W-:Y:S02]  /*61a0*/  IMAD.U32 R59, RZ, RZ, UR5 ;  /* 0x00000005ff3b7e24 */ /* 0x000fe4000f8e00ff */
[----:B------:R-:W-:Y:S02]  /*61b0*/  IMAD.U32 R58, RZ, RZ, UR6 ;  /* 0x00000006ff3a7e24 */ /* 0x000fe4000f8e00ff */
[----:B--23--:R-:W-:-:S07]  /*61c0*/  IMAD.U32 R57, RZ, RZ, UR7 ;  /* 0x00000007ff397e24 */ /* 0x00cfce000f8e00ff */
.L_x_125:
[----:B----4-:R-:W-:Y:S04]  /*61d0*/  SHF.L.U32 R2, R46, 0x1f, RZ ;  /* 0x0000001f2e027819 */ /* 0x010fe800000006ff */
[----:B------:R-:W1:Y:S02]  /*61e0*/  SYNCS.PHASECHK.TRANS64.TRYWAIT P0, [UR49+0x1e0], R2 ;  /* 0x0001e002ff0075a7 */ /* 0x000e640008001131 */
[----:B-1----:R-:W-:Y:S05]  /*61f0*/  @!P0 BRA `(.L_x_95) ;  /* 0x0000003400248947 */ /* 0x002fea0003800000 */
.L_x_208:
[----:B------:R-:W2:Y:S01]  /*6200*/  LDS.128 R4, [UR49+0x220] ;  /* 0x00022031ff047984 */ /* 0x000ea20008000c00 */
[----:B------:R-:W-:Y:S01]  /*6210*/  UIADD3 UR4, UPT, UPT, UR49, 0x1e8, URZ ;  /* 0x000001e831047890 */ /* 0x000fe2000fffe0ff */
[----:B-1----:R-:W-:Y:S01]  /*6220*/  IMAD R2, R22, 0x4, R1 ;  /* 0x0000000416027824 */ /* 0x002fe200078e0201 */
[----:B------:R-:W-:Y:S01]  /*6230*/  UISETP.GE.AND UP0, UPT, UR39, 0x1, UPT ;  /* 0x000000012700788c */ /* 0x000fe2000bf06270 */
[----:B------:R-:W-:Y:S01]  /*6240*/  @!PT LDS RZ, [RZ] ;  /* 0x00000000fffff984 */ /* 0x000fe20000000800 */
[----:B------:R-:W-:Y:S01]  /*6250*/  @!PT LDS RZ, [RZ] ;  /* 0x00000000fffff984 */ /* 0x000fe20000000800 */
[----:B------:R-:W-:Y:S01]  /*6260*/  @!PT LDS RZ, [RZ] ;  /* 0x00000000fffff984 */ /* 0x000fe20000000800 */
[----:B------:R-:W-:Y:S01]  /*6270*/  @!PT LDS RZ, [RZ] ;  /* 0x00000000fffff984 */ /* 0x000fe20000000800 */
[----:B------:R1:W-:Y:S06]  /*6280*/  MEMBAR.ALL.CTA ;  /* 0x0000000000007992 */ /* 0x0003ec0000008000 */
[----:B-1----:R-:W1:Y:S01]  /*6290*/  FENCE.VIEW.ASYNC.S ;  /* 0x00000000000073c6 */ /* 0x002e620000000000 */
[----:B------:R-:W-:Y:S09]  /*62a0*/  UPRMT UR4, URZ, 0x654, UR4 ;  /* 0x00000654ff047896 */ /* 0x000ff20008000004 */
[----:B-1----:R-:W-:Y:S01]  /*62b0*/  SYNCS.ARRIVE.TRANS64.RED.A1T0 RZ, [UR4], RZ ;  /* 0x000000ffffff79a7 */ /* 0x002fe20008100404 */
[----:B------:R-:W5:Y:S01]  /*62c0*/  LDL R2, [R2] ;  /* 0x0000000002027983 */ /* 0x000f620000100800 */
[----:B--2---:R-:W-:Y:S11]  /*62d0*/  LOP3.LUT P0, RZ, R6, 0x1, RZ, 0xc0, !PT ;  /* 0x0000000106ff7812 */ /* 0x004ff6000780c0ff */
[----:B------:R-:W-:Y:S02]  /*62e0*/  @!UPT UIADD3 URZ, UPT, UPT, URZ, URZ, URZ ;  /* 0x000000fffffff290 */ /* 0x000fe4000fffe0ff */
[----:B------:R-:W-:Y:S01]  /*62f0*/  VOTEU.ANY UP1, P0 ;  /* 0x0000000000ff7886 */ /* 0x000fe20000020100 */
[----:B------:R-:W-:Y:S01]  /*6300*/  PLOP3.LUT P0, PT, PT, PT, UP1, 0x80, 0x8 ;  /* 0x000000000008781c */ /* 0x000fe20003f0f018 */
[----:B------:R-:W-:Y:S11]  /*6310*/  UP2UR UR60, UPR, URZ, 0x2 ;  /* 0x00000002ff3c7883 */ /* 0x000ff60008000000 */
[----:B------:R-:W-:Y:S01]  /*6320*/  @!UPT UIADD3 URZ, UPT, UPT, URZ, URZ, URZ ;  /* 0x000000fffffff290 */ /* 0x000fe2000fffe0ff */
[----:B------:R-:W-:Y:S02]  /*6330*/  @P0 MOV R3, R4 ;  /* 0x0000000400030202 */ /* 0x000fe40000000f00 */
[----:B------:R-:W-:Y:S02]  /*6340*/  @P0 LOP3.LUT R0, R5, 0xffff, RZ, 0xc0, !PT ;  /* 0x0000ffff05000812 */ /* 0x000fe400078ec0ff */
[----:B------:R-:W-:Y:S02]  /*6350*/  @P0 R2UR UR5, R3 ;  /* 0x00000000030502ca */ /* 0x000fe400000e0000 */
[----:B------:R-:W-:Y:S11]  /*6360*/  @P0 R2UR UR4, R0 ;  /* 0x00000000000402ca */ /* 0x000ff600000e0000 */
[----:B------:R-:W-:Y:S02]  /*6370*/  @UP1 UMOV UR37, UR5 ;  /* 0x0000000500251c82 */ /* 0x000fe40008000000 */
[----:B------:R-:W-:Y:S01]  /*6380*/  @UP1 UMOV UR36, UR4 ;  /* 0x0000000400241c82 */ /* 0x000fe20008000000 */
[----:B------:R-:W-:Y:S05]  /*6390*/  BRA.U !UP0, `(.L_x_96) ;  /* 0x0000000108cc7547 */ /* 0x000fea000b800000 */
[----:B------:R-:W1:Y:S01]  /*63a0*/  LDCU UR9, c[0x0][0xc20] ;  /* 0x00018400ff0977ac */ /* 0x000e620008000800 */
[----:B------:R-:W-:Y:S02]  /*63b0*/  UIMAD.WIDE.U32 UR4, UR54, UR59, URZ ;  /* 0x0000003b360472a5 */ /* 0x000fe4000f8e00ff */
[----:B------:R-:W-:Y:S02]  /*63c0*/  UIMAD.WIDE.U32 UR6, UR55, UR56, URZ ;  /* 0x00000038370672a5 */ /* 0x000fe4000f8e00ff */
[----:B------:R-:W-:Y:S02]  /*63d0*/  UIMAD.WIDE.U32 UR10, UR36, UR59, URZ ;  /* 0x0000003b240a72a5 */ /* 0x000fe4000f8e00ff */
[----:B------:R-:W-:Y:S02]  /*63e0*/  UISETP.NE.AND UP0, UPT, UR58, 0x1, UPT ;  /* 0x000000013a00788c */ /* 0x000fe4000bf05270 */
[----:B------:R-:W-:Y:S02]  /*63f0*/  UISETP.NE.AND UP1, UPT, UR48, 0x1, UPT ;  /* 0x000000013000788c */ /* 0x000fe4000bf25270 */
[----:B------:R-:W-:Y:S02]  /*6400*/  UISETP.NE.AND UP2, UPT, UR39, 0x1, UPT ;  /* 0x000000012700788c */ /* 0x000fe4000bf45270 */
[----:B------:R-:W-:Y:S01]  /*6410*/  UIMAD.WIDE.U32 UR12, UR37, UR56, URZ ;  /* 0x00000038250c72a5 */ /* 0x000fe2000f8e00ff */
[----:B------:R-:W-:Y:S01]  /*6420*/  UMOV UR4, UR5 ;  /* 0x0000000500047c82 */ /* 0x000fe20008000000 */
[----:B------:R-:W-:Y:S01]  /*6430*/  UMOV UR6, UR11 ;  /* 0x0000000b00067c82 */ /* 0x000fe20008000000 */
[----:B-1----:R-:W-:Y:S03]  /*6440*/  USHF.R.U32.HI UR8, URZ, UR9, UR4 ;  /* 0x00000009ff087299 */ /* 0x002fe60008011604 */
[----:B------:R-:W-:Y:S02]  /*6450*/  UMOV UR4, UR7 ;  /* 0x0000000700047c82 */ /* 0x000fe40008000000 */
[----:B------:R-:W-:Y:S02]  /*6460*/  USHF.R.U32.HI UR5, URZ, UR57, UR4 ;  /* 0x00000039ff057299 */ /* 0x000fe40008011604 */
[----:B------:R-:W-:Y:S02]  /*6470*/  USEL UR4, UR54, UR8, !UP0 ;  /* 0x0000000836047287 */ /* 0x000fe4000c000000 */
[----:B------:R-:W-:Y:S02]  /*6480*/  USHF.R.U32.HI UR8, URZ, UR9, UR6 ;  /* 0x00000009ff087299 */ /* 0x000fe40008011606 */
[----:B------:R-:W-:Y:S02]  /*6490*/  UIMAD.WIDE.U32 UR6, UR4, UR46, URZ ;  /* 0x0000002e040672a5 */ /* 0x000fe4000f8e00ff */
[----:B------:R-:W-:Y:S02]  /*64a0*/  USEL UR9, UR55, UR5, !UP1 ;  /* 0x0000000537097287 */ /* 0x000fe4000c800000 */
[----:B------:R-:W-:Y:S02]  /*64b0*/  USEL UR8, UR36, UR8, !UP0 ;  /* 0x0000000824087287 */ /* 0x000fe4000c000000 */
[----:B------:R-:W-:Y:S01]  /*64c0*/  UIMAD.WIDE.U32 UR10, UR9, UR46, URZ ;  /* 0x0000002e090a72a5 */ /* 0x000fe2000f8e00ff */
[----:B------:R-:W-:Y:S01]  /*64d0*/  UMOV UR6, UR7 ;  /* 0x0000000700067c82 */ /* 0x000fe20008000000 */
[----:B------:R-:W-:Y:S01]  /*64e0*/  UMOV UR5, UR13 ;  /* 0x0000000d00057c82 */ /* 0x000fe20008000000 */
[----:B------:R-:W-:Y:S02]  /*64f0*/  @UP2 USHF.R.U32.HI UR4, URZ, UR47, UR6 ;  /* 0x0000002fff042299 */ /* 0x000fe40008011606 */
[----:B------:R-:W-:Y:S02]  /*6500*/  USHF.R.U32.HI UR5, URZ, UR57, UR5 ;  /* 0x00000039ff057299 */ /* 0x000fe40008011605 */
[----:B------:R-:W-:Y:S02]  /*6510*/  UIMAD UR4, UR39, UR4, URZ ;  /* 0x00000004270472a4 */ /* 0x000fe4000f8e02ff */
[----:B------:R-:W-:Y:S02]  /*6520*/  USEL UR5, UR37, UR5, !UP1 ;  /* 0x0000000525057287 */ /* 0x000fe4000c800000 */
[----:B------:R-:W-:Y:S01]  /*6530*/  UISETP.GE.AND UP0, UPT, UR8, UR4, UPT ;  /* 0x000000040800728c */ /* 0x000fe2000bf06270 */
[----:B------:R-:W-:Y:S01]  /*6540*/  UMOV UR6, UR11 ;  /* 0x0000000b00067c82 */ /* 0x000fe20008000000 */
[----:B------:R-:W-:Y:S02]  /*6550*/  UIMAD.WIDE.U32 UR10, UR8, UR46, URZ ;  /* 0x0000002e080a72a5 */ /* 0x000fe4000f8e00ff */
[----:B------:R-:W-:Y:S04]  /*6560*/  @UP2 USHF.R.U32.HI UR9, URZ, UR47, UR6 ;  /* 0x0000002fff092299 */ /* 0x000fe80008011606 */
[----:B------:R-:W-:Y:S01]  /*6570*/  UIMAD UR6, UR39, UR9, URZ ;  /* 0x00000009270672a4 */ /* 0x000fe2000f8e02ff */
[----:B------:R-:W-:Y:S03]  /*6580*/  UMOV UR4, UR11 ;  /* 0x0000000b00047c82 */ /* 0x000fe60008000000 */
[----:B------:R-:W-:Y:S02]  /*6590*/  UISETP.GE.OR UP0, UPT, UR5, UR6, UP0 ;  /* 0x000000060500728c */ /* 0x000fe40008706670 */
[----:B------:R-:W-:Y:S02]  /*65a0*/  USHF.R.U32.HI UR4, URZ, UR47, UR4 ;  /* 0x0000002fff047299 */ /* 0x000fe40008011604 */
[----:B------:R-:W-:Y:S02]  /*65b0*/  UIMAD.WIDE.U32 UR6, UR5, UR46, URZ ;  /* 0x0000002e050672a5 */ /* 0x000fe4000f8e00ff */
[----:B------:R-:W-:Y:S02]  /*65c0*/  USEL UR11, UR8, UR4, !UP2 ;  /* 0x00000004080b7287 */ /* 0x000fe4000d000000 */
[----:B------:R-:W-:Y:S02]  /*65d0*/  UIADD3 UR6, UPT, UPT, -UR5, URZ, URZ ;  /* 0x000000ff05067290 */ /* 0x000fe4000fffe1ff */
[----:B------:R-:W-:Y:S02]  /*65e0*/  UIADD3 UR10, UPT, UPT, -UR11, URZ, URZ ;  /* 0x000000ff0b0a7290 */ /* 0x000fe4000fffe1ff */
[----:B------:R-:W-:Y:S02]  /*65f0*/  UIMAD UR6, UR48, UR6, UR37 ;  /* 0x00000006300672a4 */ /* 0x000fe4000f8e0225 */
[----:B------:R-:W-:Y:S01]  /*6600*/  UIMAD UR10, UR39, UR10, UR8 ;  /* 0x0000000a270a72a4 */ /* 0x000fe2000f8e0208 */
[----:B------:R-:W-:Y:S01]  /*6610*/  @!UP0 UMOV UR4, UR7 ;  /* 0x0000000700048c82 */ /* 0x000fe20008000000 */
[----:B------:R-:W-:Y:S02]  /*6620*/  UIADD3 UR7, UPT, UPT, -UR8, URZ, URZ ;  /* 0x000000ff08077290 */ /* 0x000fe4000fffe1ff */
[----:B------:R-:W-:Y:S04]  /*6630*/  @!UP0 USHF.R.U32.HI UR4, URZ, UR47, UR4 ;  /* 0x0000002fff048299 */ /* 0x000fe80008011604 */
[----:B------:R-:W-:Y:S04]  /*6640*/  @!UP0 USEL UR4, UR5, UR4, !UP2 ;  /* 0x0000000405048287 */ /* 0x000fe8000d000000 */
[----:B------:R-:W-:Y:S02]  /*6650*/  @!UP0 UIMAD UR9, UR9, UR10, UR4 ;  /* 0x0000000a090982a4 */ /* 0x000fe4000f8e0204 */
[----:B------:R-:W-:Y:S02]  /*6660*/  @!UP0 UIADD3 UR10, UPT, UPT, UR11, -UR4, URZ ;  /* 0x800000040b0a8290 */ /* 0x000fe4000fffe0ff */
[----:B------:R-:W-:Y:S02]  /*6670*/  UIMAD UR4, UR58, UR7, UR36 ;  /* 0x000000073a0472a4 */ /* 0x000fe4000f8e0224 */
[----:B------:R-:W-:Y:S03]  /*6680*/  @!UP0 UIMAD UR8, UR10, UR39, UR5 ;  /* 0x000000270a0882a4 */ /* 0x000fe6000f8e0205 */
[----:B------:R-:W-:Y:S02]  /*6690*/  @!UP0 UMOV UR5, UR9 ;  /* 0x0000000900058c82 */ /* 0x000fe40008000000 */
[----:B------:R-:W-:Y:S02]  /*66a0*/  UIMAD UR37, UR5, UR48, UR6 ;  /* 0x00000030052572a4 */ /* 0x000fe4000f8e0206 */
[----:B------:R-:W-:Y:S11]  /*66b0*/  UIMAD UR36, UR8, UR58, UR4 ;  /* 0x0000003a082472a4 */ /* 0x000ff6000f8e0204 */
[----:B------:R-:W-:Y:S01]  /*66c0*/  @!UPT UIADD3 URZ, UPT, UPT, URZ, URZ, URZ ;  /* 0x000000fffffff290 */ /* 0x000fe2000fffe0ff */
.L_x_96:
[----:B------:R-:W-:Y:S01]  /*66d0*/  UISETP.NE.AND UP0, UPT, UR38, 0x1, UPT ;  /* 0x000000012600788c */ /* 0x000fe2000bf05270 */
[----:B------:R-:W-:Y:S01]  /*66e0*/  @P0 SHF.R.U32.HI R62, RZ, 0x10, R5 ;  /* 0x00000010ff3e0819 */ /* 0x000fe20000011605 */
[----:B------:R-:W-:Y:S09]  /*66f0*/  USHF.L.U32 UR41, UR22, 0x6, URZ ;  /* 0x0000000616297899 */ /* 0x000ff200080006ff */
[----:B------:R-:W1:Y:S01]  /*6700*/  @!UP0 LDCU.128 UR12, c[0x0][0xc10] ;  /* 0x00018200ff0c87ac */ /* 0x000e620008000c00 */
[----:B------:R-:W2:Y:S01]  /*6710*/  @!UP0 LDCU UR5, c[0x0][0xc0c] ;  /* 0x00018180ff0587ac */ /* 0x000ea20008000800 */
[----:B------:R-:W3:Y:S01]  /*6720*/  @!UP0 LDCU UR10, c[0x0][0xc20] ;  /* 0x00018400ff0a87ac */ /* 0x000ee20008000800 */
[----:B-1----:R-:W-:Y:S02]  /*6730*/  UIMAD.WIDE.U32 UR8, UR37, UR12, URZ ;  /* 0x0000000c250872a5 */ /* 0x002fe4000f8e00ff */
[----:B------:R-:W-:Y:S02]  /*6740*/  UIMAD.WIDE.U32 UR6, UR36, UR15, URZ ;  /* 0x0000000f240672a5 */ /* 0x000fe4000f8e00ff */
[----:B------:R-:W-:Y:S03]  /*6750*/  @!UP0 UISETP.NE.AND UP1, UPT, UR14, 0x1, UPT ;  /* 0x000000010e00888c */ /* 0x000fe6000bf25270 */
[----:B------:R-:W-:Y:S01]  /*6760*/  @!UP0 UMOV UR4, UR9 ;  /* 0x0000000900048c82 */ /* 0x000fe20008000000 */
[----:B--2---:R-:W-:Y:S02]  /*6770*/  @!UP0 UISETP.NE.AND UP2, UPT, UR5, 0x1, UPT ;  /* 0x000000010500888c */ /* 0x004fe4000bf45270 */
[----:B------:R-:W-:Y:S01]  /*6780*/  @!UP0 USHF.R.U32.HI UR4, URZ, UR13, UR4 ;  /* 0x0000000dff048299 */ /* 0x000fe20008011604 */
[----:B------:R-:W-:Y:S02]  /*6790*/  @!UP0 UMOV UR6, UR7 ;  /* 0x0000000700068c82 */ /* 0x000fe40008000000 */
[----:B---3--:R-:W-:Y:S02]  /*67a0*/  @!UP0 USHF.R.U32.HI UR6, URZ, UR10, UR6 ;  /* 0x0000000aff068299 */ /* 0x008fe40008011606 */
[----:B------:R-:W-:Y:S02]  /*67b0*/  @!UP0 USEL UR7, UR37, UR4, !UP2 ;  /* 0x0000000425078287 */ /* 0x000fe4000d000000 */
[----:B------:R-:W-:Y:S04]  /*67c0*/  @!UP0 USEL UR6, UR36, UR6, !UP1 ;  /* 0x0000000624068287 */ /* 0x000fe8000c800000 */
[----:B------:R-:W-:Y:S02]  /*67d0*/  @!UP0 UIADD3 UR4, UPT, UPT, -UR7, UR6, URZ ;  /* 0x0000000607048290 */ /* 0x000fe4000fffe1ff */
[----:B------:R-:W-:Y:S02]  /*67e0*/  @!UP0 UIADD3 UR6, UPT, UPT, UR7, -UR6, URZ ;  /* 0x8000000607068290 */ /* 0x000fe4000fffe0ff */
[----:B------:R-:W-:Y:S02]  /*67f0*/  @!UP0 UIMAD UR37, UR4, UR5, UR37 ;  /* 0x00000005042582a4 */ /* 0x000fe4000f8e0225 */
[----:B------:R-:W-:Y:S02]  /*6800*/  @!UP0 UIMAD UR36, UR6, UR14, UR36 ;  /* 0x0000000e062482a4 */ /* 0x000fe4000f8e0224 */
[----:B------:R-:W-:Y:S09]  /*6810*/  ULOP3.LUT UP0, URZ, UR61, 0x1b0, URZ, 0xc0, !UPT ;  /* 0x000001b03dff7892 */ /* 0x000ff2000f80c0ff */
[----:B------:R-:W-:Y:S05]  /*6820*/  BRA.U !UP0, `(.L_x_97) ;  /* 0x00000001087c7547 */ /* 0x000fea000b800000 */
[----:B------:R-:W1:Y:S01]  /*6830*/  LDCU.64 UR8, c[0x4][0x80] ;  /* 0x01001000ff0877ac */ /* 0x000e620008000a00 */
[----:B------:R-:W-:Y:S01]  /*6840*/  MOV R17, 0x0 ;  /* 0x0000000000117802 */ /* 0x000fe20000000f00 */
[----:B------:R-:W-:Y:S02]  /*6850*/  HFMA2 R12, -RZ, RZ, 0, 5.9604644775390625e-08 ;  /* 0x00000001ff0c7431 */ /* 0x000fe400000001ff */
[----:B------:R-:W-:Y:S01]  /*6860*/  IMAD.MOV.U32 R8, RZ, RZ, 0x70 ;  /* 0x00000070ff087424 */ /* 0x000fe200078e00ff */
[----:B------:R2:W3:Y:S01]  /*6870*/  LDC.64 R14, c[0x4][R17] ;  /* 0x01000000110e7b82 */ /* 0x0004e20000000a00 */
[----:B------:R-:W4:Y:S01]  /*6880*/  LDCU.64 UR6, c[0x4][0x88] ;  /* 0x01001100ff0677ac */ /* 0x000f220008000a00 */
[----:B------:R-:W-:Y:S01]  /*6890*/  IMAD.MOV.U32 R13, RZ, RZ, RZ ;  /* 0x000000ffff0d7224 */ /* 0x000fe200078e00ff */
[----:B------:R-:W2:Y:S01]  /*68a0*/  LDCU.64 UR4, c[0x4][0x8] ;  /* 0x01000100ff0477ac */ /* 0x000ea20008000a00 */
[----:B-1----:R-:W-:Y:S01]  /*68b0*/  MOV R5, UR9 ;  /* 0x0000000900057c02 */ /* 0x002fe20008000f00 */
[----:B------:R-:W-:Y:S01]  /*68c0*/  IMAD.U32 R4, RZ, RZ, UR8 ;  /* 0x00000008ff047e24 */ /* 0x000fe2000f8e00ff */
[----:B----4-:R-:W-:Y:S01]  /*68d0*/  MOV R7, UR7 ;  /* 0x0000000700077c02 */ /* 0x010fe20008000f00 */
[----:B------:R-:W-:Y:S01]  /*68e0*/  IMAD.U32 R6, RZ, RZ, UR6 ;  /* 0x00000006ff067e24 */ /* 0x000fe2000f8e00ff */
[----:B--2---:R-:W-:Y:S01]  /*68f0*/  MOV R11, UR5 ;  /* 0x00000005000b7c02 */ /* 0x004fe20008000f00 */
[----:B------:R-:W-:Y:S02]  /*6900*/  IMAD.U32 R10, RZ, RZ, UR4 ;  /* 0x00000004ff0a7e24 */ /* 0x000fe4000f8e00ff */
[----:B------:R-:W-:Y:S07]  /*6910*/  LEPC R20, `(.L_x_98) ;  /* 0x000000001014794e */ /* 0x000fee0000000000 */
[----:B---3-5:R-:W-:Y:S05]  /*6920*/  CALL.ABS.NOINC R14 ;  /* 0x000000000e007343 */ /* 0x028fea0003c00000 */
.L_x_98:
[----:B------:R-:W1:Y:S01]  /*6930*/  LDCU.64 UR8, c[0x4][0x80] ;  /* 0x01001000ff0877ac */ /* 0x000e620008000a00 */
[----:B------:R2:W3:Y:S01]  /*6940*/  LDC.64 R14, c[0x4][R17] ;  /* 0x01000000110e7b82 */ /* 0x0004e20000000a00 */
[----:B------:R-:W-:Y:S02]  /*6950*/  HFMA2 R12, -RZ, RZ, 0, 5.9604644775390625e-08 ;  /* 0x00000001ff0c7431 */ /* 0x000fe400000001ff */
[----:B------:R-:W-:Y:S02]  /*6960*/  IMAD.MOV.U32 R8, RZ, RZ, 0x70 ;  /* 0x00000070ff087424 */ /* 0x000fe400078e00ff */
[----:B------:R-:W-:Y:S01]  /*6970*/  IMAD.MOV.U32 R13, RZ, RZ, RZ ;  /* 0x000000ffff0d7224 */ /* 0x000fe200078e00ff */
[----:B------:R-:W4:Y:S01]  /*6980*/  LDCU.64 UR6, c[0x4][0x88] ;  /* 0x01001100ff0677ac */ /* 0x000f220008000a00 */
[----:B------:R-:W5:Y:S01]  /*6990*/  LDCU.64 UR4, c[0x4][0x8] ;  /* 0x01000100ff0477ac */ /* 0x000f620008000a00 */
[----:B-1----:R-:W-:Y:S02]  /*69a0*/  MOV R4, UR8 ;  /* 0x0000000800047c02 */ /* 0x002fe40008000f00 */
[----:B------:R-:W-:Y:S02]  /*69b0*/  MOV R5, UR9 ;  /* 0x0000000900057c02 */ /* 0x000fe40008000f00 */
[----:B----4-:R-:W-:Y:S01]  /*69c0*/  MOV R7, UR7 ;  /* 0x0000000700077c02 */ /* 0x010fe20008000f00 */
[----:B------:R-:W-:Y:S01]  /*69d0*/  IMAD.U32 R6, RZ, RZ, UR6 ;  /* 0x00000006ff067e24 */ /* 0x000fe2000f8e00ff */
[----:B-----5:R-:W-:Y:S01]  /*69e0*/  MOV R11, UR5 ;  /* 0x00000005000b7c02 */ /* 0x020fe20008000f00 */
[----:B--2---:R-:W-:Y:S02]  /*69f0*/  IMAD.U32 R10, RZ, RZ, UR4 ;  /* 0x00000004ff0a7e24 */ /* 0x004fe4000f8e00ff */
[----:B------:R-:W-:Y:S07]  /*6a00*/  LEPC R20, `(.L_x_97) ;  /* 0x000000001014794e */ /* 0x000fee0000000000 */
[----:B---3--:R-:W-:Y:S05]  /*6a10*/  CALL.ABS.NOINC R14 ;  /* 0x000000000e007343 */ /* 0x008fea0003c00000 */
.L_x_97:
[----:B------:R-:W-:Y:S01]  /*6a20*/  R2UR UR5, R54 ;  /* 0x00000000360572ca */ /* 0x000fe200000e0000 */
[----:B------:R-:W-:Y:S01]  /*6a30*/  UISETP.NE.U32.AND UP0, UPT, UR62, URZ, UPT ;  /* 0x000000ff3e00728c */ /* 0x000fe2000bf05070 */
[----:B------:R-:W-:Y:S02]  /*6a40*/  ISETP.NE.U32.AND P3, PT, R42, RZ, PT ;  /* 0x000000ff2a00720c */ /* 0x000fe40003f65070 */
[----:B------:R-:W-:Y:S01]  /*6a50*/  R2UR UR4, R53 ;  /* 0x00000000350472ca */ /* 0x000fe200000e0000 */
[----:B------:R-:W-:Y:S01]  /*6a60*/  UISETP.NE.AND.EX UP0, UPT, UR63, URZ, UPT, UP0 ;  /* 0x000000ff3f00728c */ /* 0x000fe2000bf05300 */
[----:B------:R-:W-:Y:S02]  /*6a70*/  ISETP.NE.AND.EX P3, PT, R43, RZ, PT, P3 ;  /* 0x000000ff2b00720c */ /* 0x000fe40003f65330 */
[----:B------:R-:W-:Y:S02]  /*6a80*/  ISETP.NE.AND P6, PT, R61, RZ, PT ;  /* 0x000000ff3d00720c */ /* 0x000fe40003fc5270 */
[----:B------:R-:W-:Y:S03]  /*6a90*/  PLOP3.LUT P0, PT, PT, PT, PT, 0x8, 0x80 ;  /* 0x000000000080781c */ /* 0x000fe60003f0e170 */
[----:B------:R-:W-:Y:S04]  /*6aa0*/  ISETP.NE.U32.AND P1, PT, RZ, UR5, PT ;  /* 0x00000005ff007c0c */ /* 0x000fe8000bf25070 */
[----:B------:R-:W-:Y:S04]  /*6ab0*/  ISETP.NE.AND.EX P1, PT, RZ, UR4, PT, P1 ;  /* 0x00000004ff007c0c */ /* 0x000fe8000bf25310 */
[----:B------:R-:W-:Y:S01]  /*6ac0*/  @P6 PLOP3.LUT P0, PT, P3, PT, PT, 0x80, 0x8 ;  /* 0x000000000008681c */ /* 0x000fe20001f0f070 */
[----:B------:R-:W-:Y:S01]  /*6ad0*/  @!UPT UIADD3 URZ, UPT, UPT, URZ, URZ, URZ ;  /* 0x000000fffffff290 */ /* 0x000fe2000fffe0ff */
[----:B------:R-:W-:Y:S11]  /*6ae0*/  @!P3 BRA `(.L_x_99) ;  /* 0x000000000030b947 */ /* 0x000ff60003800000 */
[----:B------:R-:W-:Y:S01]  /*6af0*/  ISETP.NE.U32.AND P2, PT, R40, RZ, PT ;  /* 0x000000ff2800720c */ /* 0x000fe20003f45070 */
[----:B------:R-:W1:Y:S01]  /*6b00*/  LDCU.64 UR4, c[0x0][0x358] ;  /* 0x00006b00ff0477ac */ /* 0x000e620008000a00 */
[----:B------:R-:W-:Y:S02]  /*6b10*/  IMAD.MOV.U32 R51, RZ, RZ, 0x1 ;  /* 0x00000001ff337424 */ /* 0x000fe400078e00ff */
[----:B------:R-:W-:Y:S11]  /*6b20*/  ISETP.NE.AND.EX P2, PT, R41, RZ, PT, P2 ;  /* 0x000000ff2900720c */ /* 0x000ff60003f45320 */
[----:B------:R-:W-:Y:S02]  /*6b30*/  @!UPT UIADD3 URZ, UPT, UPT, URZ, URZ, URZ ;  /* 0x000000fffffff290 */ /* 0x000fe4000fffe0ff */
[----:B------:R-:W2:Y:S01]  /*6b40*/  @P2 LDC.64 R4, c[0x0][0x988] ;  /* 0x00026200ff042b82 */ /* 0x000ea20000000a00 */
[----:B------:R-:W-:Y:S04]  /*6b50*/  @P2 IMAD R0, R16, R42, RZ ;  /* 0x0000002a10002224 */ /* 0x000fe800078e02ff */
[----:B--2---:R-:W-:Y:S04]  /*6b60*/  @P2 IMAD.WIDE R4, R0, 0x4, R4 ;  /* 0x0000000400042825 */ /* 0x004fe800078e0204 */
[----:B------:R-:W-:Y:S01]  /*6b70*/  HFMA2 R0, -RZ, RZ, 0, 5.9604644775390625e-08 ;  /* 0x00000001ff007431 */ /* 0x000fe200000001ff */
[----:B-1---5:R1:W5:Y:S04]  /*6b80*/  @P2 LDG.E R26, desc[UR4][R4.64] ;  /* 0x00000004041a2981 */ /* 0x022368000c1e1900 */
[----:B------:R-:W-:Y:S01]  /*6b90*/  @!P2 PRMT R51, R0, 0x7610, R51 ;  /* 0x000076100033a816 */ /* 0x000fe20000000033 */
[----:B-1----:R-:W2:Y:S06]  /*6ba0*/  @!P2 LDC R26, c[0x0][0x980] ;  /* 0x00026000ff1aab82 */ /* 0x002eac0000000800 */
.L_x_99:
[----:B------:R-:W-:Y:S05]  /*6bb0*/  BRA.U !UP0, `(.L_x_100) ;  /* 0x00000001082c7547 */ /* 0x000fea000b800000 */
[----:B------:R-:W-:Y:S02]  /*6bc0*/  R2UR UR5, R56 ;  /* 0x00000000380572ca */ /* 0x000fe400000e0000 */
[----:B------:R-:W-:Y:S11]  /*6bd0*/  R2UR UR4, R55 ;  /* 0x00000000370472ca */ /* 0x000ff600000e0000 */
[----:B------:R-:W-:Y:S04]  /*6be0*/  ISETP.NE.U32.AND P2, PT, RZ, UR5, PT ;  /* 0x00000005ff007c0c */ /* 0x000fe8000bf45070 */
[----:B------:R-:W-:Y:S01]  /*6bf0*/  ISETP.NE.AND.EX P2, PT, RZ, UR4, PT, P2 ;  /* 0x00000004ff007c0c */ /* 0x000fe2000bf45320 */
[----:B------:R-:W1:Y:S11]  /*6c00*/  LDCU.64 UR4, c[0x0][0x358] ;  /* 0x00006b00ff0477ac */ /* 0x000e760008000a00 */
[----:B------:R-:W-:Y:S01]  /*6c10*/  @!UPT UIADD3 URZ, UPT, UPT, URZ, URZ, URZ ;  /* 0x000000fffffff290 */ /* 0x000fe2000fffe0ff */
[----:B------:R-:W3:Y:S01]  /*6c20*/  @P2 LDC.64 R4, c[0x0][0x9a8] ;  /* 0x00026a00ff042b82 */ /* 0x000ee20000000a00 */
[----:B------:R-:W-:Y:S04]  /*6c30*/  @P2 IMAD R0, R16, UR62, RZ ;  /* 0x0000003e10002c24 */ /* 0x000fe8000f8e02ff */
[----:B---3--:R-:W-:Y:S05]  /*6c40*/  @P2 IMAD.WIDE R4, R0, 0x4, R4 ;  /* 0x0000000400042825 */ /* 0x008fea00078e0204 */
[----:B-1---5:R1:W5:Y:S02]  /*6c50*/  @P2 LDG.E R24, desc[UR4][R4.64] ;  /* 0x0000000404182981 */ /* 0x022364000c1e1900 */
[----:B-1----:R-:W3:Y:S02]  /*6c60*/  @!P2 LDC R24, c[0x0][0x9a0] ;  /* 0x00026800ff18ab82 */ /* 0x002ee40000000800 */
.L_x_100:
[----:B--2--5:R-:W-:Y:S01]  /*6c70*/  FSETP.NEU.AND P2, PT, R26, RZ, PT ;  /* 0x000000ff1a00720b */ /* 0x024fe20003f4d000 */
[----:B------:R-:W1:Y:S01]  /*6c80*/  LDCU.128 UR12, c[0x0][0xb90] ;  /* 0x00017200ff0c77ac */ /* 0x000e620008000c00 */
[----:B------:R-:W-:Y:S01]  /*6c90*/  SEL R4, RZ, 0xffffffff, P1 ;  /* 0xffffffffff047807 */ /* 0x000fe20000800000 */
[----:B------:R-:W-:Y:S01]  /*6ca0*/  BSSY B1, `(.L_x_101) ;  /* 0x0000058000017945 */ /* 0x000fe20003800000 */
[----:B------:R-:W-:Y:S01]  /*6cb0*/  @P6 LOP3.LUT P1, RZ, R51, 0xff, RZ, 0xc0, !PT ;  /* 0x000000ff33ff6812 */ /* 0x000fe2000782c0ff */
[----:B------:R-:W-:Y:S01]  /*6cc0*/  IMAD.MOV.U32 R73, RZ, RZ, 0x1 ;  /* 0x00000001ff497424 */ /* 0x000fe200078e00ff */
[----:B------:R-:W-:Y:S01]  /*6cd0*/  @P6 SEL R0, RZ, 0xffffffff, P2 ;  /* 0xffffffffff006807 */ /* 0x000fe20001000000 */
[----:B------:R-:W-:Y:S01]  /*6ce0*/  IMAD.IADD R25, R23, 0x1, R2 ;  /* 0x0000000117197824 */ /* 0x000fe200078e0202 */
[----:B------:R-:W-:Y:S01]  /*6cf0*/  LOP3.LUT R71, R48, 0x1, RZ, 0x3c, !PT ;  /* 0x0000000130477812 */ /* 0x000fe200078e3cff */
[----:B------:R-:W2:Y:S01]  /*6d00*/  LDCU UR11, c[0x0][0xba0] ;  /* 0x00017400ff0b77ac */ /* 0x000ea20008000800 */
[----:B------:R-:W-:Y:S01]  /*6d10*/  @P0 SEL R0, R4, R0, !P1 ;  /* 0x0000000004000207 */ /* 0x000fe20004800000 */
[----:B------:R-:W-:Y:S01]  /*6d20*/  IMAD.U32 R72, RZ, RZ, UR50 ;  /* 0x00000032ff487e24 */ /* 0x000fe2000f8e00ff */
[----:B------:R-:W-:Y:S01]  /*6d30*/  LEA R27, R22, UR49, 0x3 ;  /* 0x00000031161b7c11 */ /* 0x000fe2000f8e18ff */
[----:B------:R-:W-:Y:S01]  /*6d40*/  USHF.L.U32 UR8, UR51, 0x6, URZ ;  /* 0x0000000633087899 */ /* 0x000fe200080006ff */
[----:B------:R-:W-:Y:S02]  /*6d50*/  @P6 LOP3.LUT R0, R0, 0x1, RZ, 0xc0, !PT ;  /* 0x0000000100006812 */ /* 0x000fe400078ec0ff */
[----:B------:R-:W-:Y:S02]  /*6d60*/  CS2R R38, SRZ ;  /* 0x0000000000267805 */ /* 0x000fe4000001ff00 */
[----:B------:R-:W-:Y:S02]  /*6d70*/  R2UR UR4, R59 ;  /* 0x000000003b0472ca */ /* 0x000fe400000e0000 */
[----:B------:R-:W-:Y:S02]  /*6d80*/  CS2R R36, SRZ ;  /* 0x0000000000247805 */ /* 0x000fe4000001ff00 */
[----:B------:R-:W-:Y:S01]  /*6d90*/  ISETP.NE.U32.OR P5, PT, R0, 0x1, !P6 ;  /* 0x000000010000780c */ /* 0x000fe200077a5470 */
[----:B------:R-:W-:Y:S01]  /*6da0*/  IMAD.U32 R0, RZ, RZ, UR50 ;  /* 0x00000032ff007e24 */ /* 0x000fe2000f8e00ff */
[----:B------:R-:W-:Y:S01]  /*6db0*/  R2UR UR6, R58 ;  /* 0x000000003a0672ca */ /* 0x000fe200000e0000 */
[----:B------:R-:W-:Y:S01]  /*6dc0*/  IMAD.U32 R67, RZ, RZ, UR8 ;  /* 0x00000008ff437e24 */ /* 0x000fe2000f8e00ff */
[----:B------:R-:W-:Y:S02]  /*6dd0*/  R2UR UR10, R60 ;  /* 0x000000003c0a72ca */ /* 0x000fe400000e0000 */
[----:B------:R-:W-:Y:S02]  /*6de0*/  CS2R R30, SRZ ;  /* 0x00000000001e7805 */ /* 0x000fe4000001ff00 */
[----:B------:R-:W-:Y:S02]  /*6df0*/  LEA R0, R0, UR49, 0x3 ;  /* 0x0000003100007c11 */ /* 0x000fe4000f8e18ff */
[----:B------:R-:W-:Y:S02]  /*6e00*/  CS2R R28, SRZ ;  /* 0x00000000001c7805 */ /* 0x000fe4000001ff00 */
[----:B------:R-:W-:Y:S02]  /*6e10*/  R2UR UR9, R57 ;  /* 0x00000000390972ca */ /* 0x000fe400000e0000 */
[----:B------:R-:W-:Y:S01]  /*6e20*/  LOP3.LUT P4, R68, R51, 0xff, RZ, 0xc0, !PT ;  /* 0x000000ff33447812 */ /* 0x000fe2000788c0ff */
[----:B------:R-:W-:Y:S01]  /*6e30*/  UIMAD.WIDE.U32 UR4, UR8, UR4, URZ ;  /* 0x00000004080472a5 */ /* 0x000fe2000f8e00ff */
[----:B------:R-:W-:Y:S02]  /*6e40*/  SEL R5, RZ, 0xffffffff, P2 ;  /* 0xffffffffff057807 */ /* 0x000fe40001000000 */
[----:B------:R-:W-:Y:S01]  /*6e50*/  @P5 SHF.L.U32 R3, R71, 0x1f, RZ ;  /* 0x0000001f47035819 */ /* 0x000fe200000006ff */
[----:B------:R-:W-:Y:S01]  /*6e60*/  USHF.R.U32.HI UR5, URZ, UR6, UR5 ;  /* 0x00000006ff057299 */ /* 0x000fe20008011605 */
[----:B------:R-:W-:Y:S01]  /*6e70*/  @P3 SEL R5, R4, R5, !P4 ;  /* 0x0000000504053207 */ /* 0x000fe20006000000 */
[----:B------:R-:W-:Y:S01]  /*6e80*/  UISETP.NE.AND UP0, UPT, UR10, 0x1, UPT ;  /* 0x000000010a00788c */ /* 0x000fe2000bf05270 */
[----:B------:R4:W3:Y:S01]  /*6e90*/  @P5 SYNCS.PHASECHK.TRANS64.TRYWAIT P1, [R0+URZ+0x1a0], R3 ;  /* 0x0001a003000055a7 */ /* 0x0008e200080211ff */
[----:B------:R-:W-:Y:S02]  /*6ea0*/  P2R R69, PR, RZ, 0x20 ;  /* 0x00000020ff457803 */ /* 0x000fe40000000000 */
[----:B------:R-:W-:Y:S01]  /*6eb0*/  USEL UR5, UR8, UR5, !UP0 ;  /* 0x0000000508057287 */ /* 0x000fe2000c000000 */
[----:B------:R-:W-:Y:S01]  /*6ec0*/  LOP3.LUT R5, R5, 0x1, RZ, 0xc0, !PT ;  /* 0x0000000105057812 */ /* 0x000fe200078ec0ff */
[----:B------:R-:W-:Y:S04]  /*6ed0*/  UISETP.NE.AND UP0, UPT, UR9, 0x1, UPT ;  /* 0x000000010900788c */ /* 0x000fe8000bf05270 */
[----:B------:R-:W-:Y:S02]  /*6ee0*/  IMAD R7, RZ, RZ, -UR5 ;  /* 0x80000005ff077e24 */ /* 0x000fe4000f8e02ff */
[----:B------:R-:W-:Y:S02]  /*6ef0*/  IMAD.U32 R66, RZ, RZ, UR5 ;  /* 0x00000005ff427e24 */ /* 0x000fe4000f8e00ff */
[----:B------:R-:W-:Y:S01]  /*6f00*/  IMAD R67, R7, UR10, R67 ;  /* 0x0000000a07437c24 */ /* 0x000fe2000f8e0243 */
[----:B----4-:R-:W-:Y:S04]  /*6f10*/  SHF.L.U32 R3, R47, 0x1f, RZ ;  /* 0x0000001f2f037819 */ /* 0x010fe800000006ff */
[----:B------:R4:W4:Y:S01]  /*6f20*/  SYNCS.PHASECHK.TRANS64.TRYWAIT P0, [R27+URZ+0x1f0], R3 ;  /* 0x0001f0031b0075a7 */ /* 0x00092200080011ff */
[----:B-1----:R-:W-:Y:S07]  /*6f30*/  UIMAD.WIDE.U32 UR6, UR5, UR12, URZ ;  /* 0x0000000c050672a5 */ /* 0x002fee000f8e00ff */
[----:B------:R-:W-:Y:S02]  /*6f40*/  UMOV UR4, UR7 ;  /* 0x0000000700047c82 */ /* 0x000fe40008000000 */
[----:B------:R-:W-:Y:S04]  /*6f50*/  USHF.R.U32.HI UR4, URZ, UR13, UR4 ;  /* 0x0000000dff047299 */ /* 0x000fe80008011604 */
[----:B------:R-:W-:Y:S02]  /*6f60*/  USEL UR4, UR5, UR4, !UP0 ;  /* 0x0000000405047287 */ /* 0x000fe4000c000000 */
[----:B------:R-:W-:Y:S02]  /*6f70*/  UISETP.NE.AND UP0, UPT, UR14, 0x1, UPT ;  /* 0x000000010e00788c */ /* 0x000fe4000bf05270 */
[----:B------:R-:W-:Y:S02]  /*6f80*/  UIMAD.WIDE.U32 UR6, UR4, UR15, URZ ;  /* 0x0000000f040672a5 */ /* 0x000fe4000f8e00ff */
[----:B------:R-:W-:Y:S02]  /*6f90*/  IMAD.U32 R65, RZ, RZ, UR4 ;  /* 0x00000004ff417e24 */ /* 0x000fe4000f8e00ff */
[----:B------:R-:W-:Y:S01]  /*6fa0*/  PLOP3.LUT P2, PT, PT, PT, UP0, 0x80, 0x8 ;  /* 0x000000000008781c */ /* 0x000fe20003f4f008 */
[----:B------:R-:W-:Y:S02]  /*6fb0*/  IMAD R6, RZ, RZ, -UR4 ;  /* 0x80000004ff067e24 */ /* 0x000fe4000f8e02ff */
[----:B------:R-:W-:Y:S01]  /*6fc0*/  UMOV UR6, UR7 ;  /* 0x0000000700067c82 */ /* 0x000fe20008000000 */
[----:B------:R-:W-:Y:S01]  /*6fd0*/  IMAD.U32 R64, RZ, RZ, UR4 ;  /* 0x00000004ff407e24 */ /* 0x000fe2000f8e00ff */
[----:B--2---:R-:W-:Y:S01]  /*6fe0*/  USHF.R.U32.HI UR6, URZ, UR11, UR6 ;  /* 0x0000000bff067299 */ /* 0x004fe20008011606 */
[----:B------:R-:W-:Y:S05]  /*6ff0*/  IMAD R66, R6, UR9, R66 ;  /* 0x0000000906427c24 */ /* 0x000fea000f8e0242 */
[----:B------:R-:W-:Y:S02]  /*7000*/  SEL R65, R65, UR6, !P2 ;  /* 0x0000000641417c07 */ /* 0x000fe4000d000000 */
[----:B------:R-:W-:Y:S03]  /*7010*/  ISETP.NE.U32.AND P2, PT, R5, 0x1, PT ;  /* 0x000000010500780c */ /* 0x000fe60003f45070 */
[----:B------:R-:W-:Y:S01]  /*7020*/  IMAD.MOV R4, RZ, RZ, -R65 ;  /* 0x000000ffff047224 */ /* 0x000fe200078e0a41 */
[----:B------:R-:W-:Y:S03]  /*7030*/  P2R R74, PR, RZ, 0x4 ;  /* 0x00000004ff4a7803 */ /* 0x000fe60000000000 */
[----:B------:R-:W-:Y:S01]  /*7040*/  IMAD R64, R4, UR14, R64 ;  /* 0x0000000e04407c24 */ /* 0x000fe2000f8e0240 */
[----:B---3--:R-:W-:Y:S01]  /*7050*/  @P5 SEL R73, RZ, 0x1, !P1 ;  /* 0x00000001ff495807 */ /* 0x008fe20004800000 */
[----:B------:R-:W-:Y:S06]  /*7060*/  @!P5 BRA `(.L_x_102) ;  /* 0x00000000006cd947 */ /* 0x000fec0003800000 */
[----:B------:R-:W-:Y:S01]  /*7070*/  HFMA2 R31, -RZ, RZ, 0, 0 ;  /* 0x00000000ff1f7431 */ /* 0x000fe200000001ff */
[----:B------:R-:W-:Y:S01]  /*7080*/  ISETP.NE.AND P1, PT, R73, RZ, PT ;  /* 0x000000ff4900720c */ /* 0x000fe20003f25270 */
[----:B------:R-:W-:Y:S01]  /*7090*/  IMAD.U32 R2, RZ, RZ, UR50 ;  /* 0x00000032ff027e24 */ /* 0x000fe2000f8e00ff */
[----:B------:R-:W-:Y:S11]  /*70a0*/  BSSY B0, `(.L_x_103) ;  /* 0x0000005000007945 */ /* 0x000ff60003800000 */
[----:B------:R-:W-:Y:S05]  /*70b0*/  @P1 BRA `(.L_x_104) ;  /* 0x00000000000c1947 */ /* 0x000fea0003800000 */
[----:B------:R-:W-:Y:S04]  /*70c0*/  SHF.L.U32 R4, R71, 0x1f, RZ ;  /* 0x0000001f47047819 */ /* 0x000fe800000006ff */
[----:B------:R-:W1:Y:S02]  /*70d0*/  SYNCS.PHASECHK.TRANS64.TRYWAIT P1, [R0+URZ+0x1a0], R4 ;  /* 0x0001a004000075a7 */ /* 0x000e6400080211ff */
[----:B-1----:R-:W-:Y:S05]  /*70e0*/  @!P1 BRA `(.L_x_105) ;  /* 0x0000002400809947 */ /* 0x002fea0003800000 */
.L_x_104:
[----:B------:R-:W-:Y:S05]  /*70f0*/  BSYNC B0 ;  /* 0x0000000000007941 */ /* 0x000fea0003800000 */
.L_x_103:
[----:B------:R-:W-:Y:S01]  /*7100*/  ISETP.NE.AND P1, PT, R74, RZ, PT ;  /* 0x000000ff4a00720c */ /* 0x000fe20003f25270 */
[----:B------:R-:W-:Y:S01]  /*7110*/  IMAD.MOV.U32 R30, RZ, RZ, RZ ;  /* 0x000000ffff1e7224 */ /* 0x000fe200078e00ff */
[----:B------:R-:W-:Y:S02]  /*7120*/  CS2R R28, SRZ ;  /* 0x00000000001c7805 */ /* 0x000fe4000001ff00 */
[----:B------:R-:W-:Y:S02]  /*7130*/  CS2R R38, SRZ ;  /* 0x0000000000267805 */ /* 0x000fe4000001ff00 */
[----:B------:R-:W-:Y:S07]  /*7140*/  CS2R R36, SRZ ;  /* 0x0000000000247805 */ /* 0x000fee000001ff00 */
[----:B------:R-:W-:Y:S01]  /*7150*/  @P1 IMAD R2, R2, 0x800, R49 ;  /* 0x0000080002021824 */ /* 0x000fe200078e0231 */
[----:B------:R-:W-:Y:S05]  /*7160*/  @P1 WARPSYNC.ALL ;  /* 0x0000000000001948 */ /* 0x000fea0003800000 */
[----:B------:R-:W-:Y:S01]  /*7170*/  @P1 LEA R2, R2, UR49, 0x1 ;  /* 0x0000003102021c11 */ /* 0x000fe2000f8e08ff */
[----:B------:R-:W-:Y:S04]  /*7180*/  UIADD3 UR4, UPT, UPT, UR50, 0x1, URZ ;  /* 0x0000000132047890 */ /* 0x000fe8000fffe0ff */
[----:B------:R-:W2:Y:S01]  /*7190*/  @P1 LDSM.16.M88.4 R28, [R2+0x400] ;  /* 0x00040000021c183b */ /* 0x000ea20000000200 */
[----:B-1----:R-:W-:Y:S01]  /*71a0*/  @P1 IMAD R0, R63, 0x2, R2 ;  /* 0x000000023f001824 */ /* 0x002fe200078e0202 */
[----:B------:R-:W-:Y:S04]  /*71b0*/  UISETP.NE.AND UP0, UPT, UR4, 0x3, UPT ;  /* 0x000000030400788c */ /* 0x000fe8000bf05270 */
[----:B------:R1:W3:Y:S01]  /*71c0*/  @P1 LDSM.16.M88.4 R36, [R0+0x400] ;  /* 0x000400000024183b */ /* 0x0002e20000000200 */
[----:B------:R-:W-:Y:S01]  /*71d0*/  USEL UR4, UR4, URZ, UP0 ;  /* 0x000000ff04047287 */ /* 0x000fe20008000000 */
[----:B------:R-:W-:Y:S05]  /*71e0*/  PLOP3.LUT P1, PT, PT, PT, UP0, 0x80, 0x8 ;  /* 0x000000000008781c */ /* 0x000fea0003f2f008 */
[----:B------:R-:W-:Y:S01]  /*71f0*/  IMAD.U32 R72, RZ, RZ, UR4 ;  /* 0x00000004ff487e24 */ /* 0x000fe2000f8e00ff */
[----:B-1----:R-:W-:Y:S04]  /*7200*/  SEL R0, RZ, 0x1, P1 ;  /* 0x00000001ff007807 */ /* 0x002fe80000800000 */
[----:B------:R-:W-:Y:S02]  /*7210*/  LOP3.LUT R71, R71, R0, RZ, 0x3c, !PT ;  /* 0x0000000047477212 */ /* 0x000fe400078e3cff */
.L_x_102:
[----:B------:R-:W-:Y:S05]  /*7220*/  BSYNC B1 ;  /* 0x0000000000017941 */ /* 0x000fea0003800000 */
.L_x_101:
[----:B------:R-:W-:Y:S04]  /*7230*/  SHF.R.U32.HI R0, RZ, 0x15, R25 ;  /* 0x00000015ff007819 */ /* 0x000fe80000011619 */
[----:B------:R-:W-:Y:S01]  /*7240*/  LOP3.LUT P1, RZ, R0, 0x3, R52, 0x48, !PT ;  /* 0x0000000300ff7812 */ /* 0x000fe20007824834 */
[----:B------:R-:W-:Y:S01]  /*7250*/  @!UPT UIADD3 URZ, UPT, UPT, URZ, URZ, URZ ;  /* 0x000000fffffff290 */ /* 0x000fe2000fffe0ff */
[----:B----4-:R-:W-:Y:S11]  /*7260*/  @P0 BRA `(.L_x_106) ;  /* 0x0000000000080947 */ /* 0x010ff60003800000 */
[----:B------:R-:W1:Y:S02]  /*7270*/  SYNCS.PHASECHK.TRANS64.TRYWAIT P0, [R27+URZ+0x1f0], R3 ;  /* 0x0001f0031b0075a7 */ /* 0x000e6400080011ff */
[----:B-1----:R-:W-:Y:S05]  /*7280*/  @!P0 BRA `(.L_x_107) ;  /* 0x00000024002c8947 */ /* 0x002fea0003800000 */
.L_x_106:
[----:B------:R-:W-:Y:S05]  /*7290*/  @!P1 BRA `(.L_x_108) ;  /* 0x0000000000409947 */ /* 0x000fea0003800000 */
[----:B------:R-:W4:Y:S01]  /*72a0*/  LDCU.64 UR8, c[0x4][0x70] ;  /* 0x01000e00ff0877ac */ /* 0x000f220008000a00 */
[----:B-1----:R-:W-:Y:S01]  /*72b0*/  MOV R3, 0x0 ;  /* 0x0000000000037802 */ /* 0x002fe20000000f00 */
[----:B------:R-:W-:Y:S02]  /*72c0*/  HFMA2 R12, -RZ, RZ, 0, 5.9604644775390625e-08 ;  /* 0x00000001ff0c7431 */ /* 0x000fe400000001ff */
[----:B------:R-:W-:Y:S02]  /*72d0*/  IMAD.MOV.U32 R8, RZ, RZ, 0x192 ;  /* 0x00000192ff087424 */ /* 0x000fe400078e00ff */
[----:B------:R-:W-:Y:S01]  /*72e0*/  IMAD.MOV.U32 R13, RZ, RZ, RZ ;  /* 0x000000ffff0d7224 */ /* 0x000fe200078e00ff */
[----:B------:R-:W1:Y:S01]  /*72f0*/  LDCU.64 UR6, c[0x4][0x78] ;  /* 0x01000f00ff0677ac */ /* 0x000e620008000a00 */
[----:B------:R-:W2:Y:S01]  /*7300*/  LDC.64 R2, c[0x4][R3] ;  /* 0x0100000003027b82 */ /* 0x000ea20000000a00 */
[----:B------:R-:W5:Y:S01]  /*7310*/  LDCU.64 UR4, c[0x4][0x10] ;  /* 0x01000200ff0477ac */ /* 0x000f620008000a00 */
[----:B----4-:R-:W-:Y:S01]  /*7320*/  MOV R5, UR9 ;  /* 0x0000000900057c02 */ /* 0x010fe20008000f00 */
[----:B------:R-:W-:Y:S01]  /*7330*/  IMAD.U32 R4, RZ, RZ, UR8 ;  /* 0x00000008ff047e24 */ /* 0x000fe2000f8e00ff */
[----:B-1----:R-:W-:Y:S01]  /*7340*/  MOV R7, UR7 ;  /* 0x0000000700077c02 */ /* 0x002fe20008000f00 */
[----:B------:R-:W-:Y:S01]  /*7350*/  IMAD.U32 R6, RZ, RZ, UR6 ;  /* 0x00000006ff067e24 */ /* 0x000fe2000f8e00ff */
[----:B-----5:R-:W-:Y:S01]  /*7360*/  MOV R11, UR5 ;  /* 0x00000005000b7c02 */ /* 0x020fe20008000f00 */
[----:B------:R-:W-:Y:S02]  /*7370*/  IMAD.U32 R10, RZ, RZ, UR4 ;  /* 0x00000004ff0a7e24 */ /* 0x000fe4000f8e00ff */
[----:B------:R-:W-:Y:S07]  /*7380*/  LEPC R20, `(.L_x_108) ;  /* 0x000000001014794e */ /* 0x000fee0000000000 */
[----:B--23--:R-:W-:Y:S05]  /*7390*/  CALL.ABS.NOINC R2 ;  /* 0x0000000002007343 */ /* 0x00cfea0003c00000 */
.L_x_108:
[----:B------:R-:W-:Y:S05]  /*73a0*/  WARPSYNC.ALL ;  /* 0x0000000000007948 */ /* 0x000fea0003800000 */
[----:B------:R-:W-:Y:S01]  /*73b0*/  R2UR UR4, R25 ;  /* 0x00000000190472ca */ /* 0x000fe200000e0000 */
[----:B-12---:R-:W-:Y:S01]  /*73c0*/  HADD2.F32 R3, -RZ, R28.H0_H0 ;  /* 0x2000001cff037230 */ /* 0x006fe20000004100 */
[----:B------:R-:W-:Y:S01]  /*73d0*/  SHF.L.U32 R70, R63, 0x1, RZ ;  /* 0x000000013f467819 */ /* 0x000fe200000006ff */
[----:B------:R-:W-:Y:S01]  /*73e0*/  HADD2.F32 R20, -RZ, R30.H0_H0 ;  /* 0x2000001eff147230 */ /* 0x000fe20000004100 */
[----:B------:R-:W-:Y:S01]  /*73f0*/  ISETP.NE.AND P0, PT, R50, RZ, PT ;  /* 0x000000ff3200720c */ /* 0x000fe20003f05270 */
[----:B------:R-:W-:Y:S08]  /*7400*/  BSSY.RECONVERGENT B0, `(.L_x_109) ;  /* 0x0000051000007945 */ /* 0x000ff00003800200 */
[----:B------:R-:W1:Y:S02]  /*7410*/  LDTM.16dp256bit.x4 R4, tmem[UR4] ;  /* 0x00000004000479ee */ /* 0x000e640008120000 */
[C---:B-1----:R-:W-:Y:S01]  /*7420*/  FMUL R0, R24.reuse, R4 ;  /* 0x0000000418007220 */ /* 0x042fe20000400000 */
[----:B------:R-:W-:Y:S02]  /*7430*/  HADD2.F32 R4, -RZ, R28.H1_H1 ;  /* 0x3000001cff047230 */ /* 0x000fe40000004100 */
[----:B------:R-:W-:Y:S01]  /*7440*/  FMUL R2, R24, R5 ;  /* 0x0000000518027220 */ /* 0x000fe20000400000 */
[--C-:B------:R-:W-:Y:S02]  /*7450*/  HADD2.F32 R5, -RZ, R29.reuse.H0_H0 ;  /* 0x2000001dff057230 */ /* 0x100fe40000004100 */
[----:B------:R-:W-:Y:S01]  /*7460*/  FFMA R0, R26, R3, R0 ;  /* 0x000000031a007223 */ /* 0x000fe20000000000 */
[----:B------:R-:W-:Y:S01]  /*7470*/  FMUL R3, R24, R6 ;  /* 0x0000000618037220 */ /* 0x000fe20000400000 */
[----:B------:R-:W-:Y:S02]  /*7480*/  HADD2.F32 R6, -RZ, R29.H1_H1 ;  /* 0x3000001dff067230 */ /* 0x000fe40000004100 */
[----:B------:R-:W-:Y:S01]  /*7490*/  FFMA R2, R26, R4, R2 ;  /* 0x000000041a027223 */ /* 0x000fe20000000002 */
[----:B------:R-:W-:Y:S01]  /*74a0*/  FMUL R7, R24, R7 ;  /* 0x0000000718077220 */ /* 0x000fe20000400000 */
[----:B------:R-:W-:Y:S01]  /*74b0*/  FFMA R3, R26, R5, R3 ;  /* 0x000000051a037223 */ /* 0x000fe20000000003 */
[C---:B------:R-:W-:Y:S01]  /*74c0*/  FMUL R4, R24.reuse, R8 ;  /* 0x0000000818047220 */ /* 0x040fe20000400000 */
[----:B------:R-:W-:Y:S01]  /*74d0*/  FMUL R5, R24, R9 ;  /* 0x0000000918057220 */ /* 0x000fe20000400000 */
[----:B------:R-:W-:Y:S01]  /*74e0*/  F2FP.F16.F32.PACK_AB R32, R2, R0 ;  /* 0x000000000220723e */ /* 0x000fe200000000ff */
[C---:B------:R-:W-:Y:S01]  /*74f0*/  FFMA R7, R26.reuse, R6, R7 ;  /* 0x000000061a077223 */ /* 0x040fe20000000007 */
[----:B------:R-:W-:Y:S02]  /*7500*/  HADD2.F32 R0, -RZ, R30.H1_H1 ;  /* 0x3000001eff007230 */ /* 0x000fe40000004100 */
[----:B------:R-:W-:Y:S01]  /*7510*/  FFMA R4, R26, R20, R4 ;  /* 0x000000141a047223 */ /* 0x000fe20000000004 */
[--C-:B------:R-:W-:Y:S02]  /*7520*/  HADD2.F32 R2, -RZ, R31.reuse.H0_H0 ;  /* 0x2000001fff027230 */ /* 0x100fe40000004100 */
[----:B------:R-:W-:Y:S01]  /*7530*/  FMUL R6, R24, R10 ;  /* 0x0000000a18067220 */ /* 0x000fe20000400000 */
[----:B------:R-:W-:Y:S01]  /*7540*/  F2FP.F16.F32.PACK_AB R33, R7, R3 ;  /* 0x000000030721723e */ /* 0x000fe200000000ff */
[----:B------:R-:W-:Y:S02]  /*7550*/  HADD2.F32 R3, -RZ, R31.H1_H1 ;  /* 0x3000001fff037230 */ /* 0x000fe40000004100 */
[----:B------:R-:W-:Y:S01]  /*7560*/  FFMA R5, R26, R0, R5 ;  /* 0x000000001a057223 */ /* 0x000fe20000000005 */
[C---:B------:R-:W-:Y:S01]  /*7570*/  FMUL R11, R24.reuse, R11 ;  /* 0x0000000b180b7220 */ /* 0x040fe20000400000 */
[--C-:B---3--:R-:W-:Y:S02]  /*7580*/  HADD2.F32 R7, -RZ, R36.reuse.H0_H0 ;  /* 0x20000024ff077230 */ /* 0x108fe40000004100 */
[C---:B------:R-:W-:Y:S01]  /*7590*/  FMUL R8, R24.reuse, R12 ;  /* 0x0000000c18087220 */ /* 0x040fe20000400000 */
[----:B------:R-:W-:Y:S02]  /*75a0*/  HADD2.F32 R0, -RZ, R36.H1_H1 ;  /* 0x30000024ff007230 */ /* 0x000fe40000004100 */
[----:B------:R-:W-:Y:S01]  /*75b0*/  FMUL R9, R24, R13 ;  /* 0x0000000d18097220 */ /* 0x000fe20000400000 */
[C---:B------:R-:W-:Y:S01]  /*75c0*/  FFMA R6, R26.reuse, R2, R6 ;  /* 0x000000021a067223 */ /* 0x040fe20000000006 */
[C---:B------:R-:W-:Y:S01]  /*75d0*/  FFMA R11, R26.reuse, R3, R11 ;  /* 0x000000031a0b7223 */ /* 0x040fe2000000000b */
[C---:B------:R-:W-:Y:S01]  /*75e0*/  FFMA R8, R26.reuse, R7, R8 ;  /* 0x000000071a087223 */ /* 0x040fe20000000008 */
[----:B------:R-:W-:Y:S01]  /*75f0*/  FFMA R9, R26, R0, R9 ;  /* 0x000000001a097223 */ /* 0x000fe20000000009 */
[--C-:B------:R-:W-:Y:S02]  /*7600*/  HADD2.F32 R2, -RZ, R37.reuse.H0_H0 ;  /* 0x20000025ff027230 */ /* 0x100fe40000004100 */
[C---:B------:R-:W-:Y:S01]  /*7610*/  FMUL R10, R24.reuse, R14 ;  /* 0x0000000e180a7220 */ /* 0x040fe20000400000 */
[----:B------:R-:W-:Y:S02]  /*7620*/  HADD2.F32 R0, -RZ, R37.H1_H1 ;  /* 0x30000025ff007230 */ /* 0x000fe40000004100 */
[----:B------:R-:W-:Y:S01]  /*7630*/  FMUL R15, R24, R15 ;  /* 0x0000000f180f7220 */ /* 0x000fe20000400000 */
[----:B------:R-:W-:Y:S01]  /*7640*/  F2FP.F16.F32.PACK_AB R34, R5, R4 ;  /* 0x000000040522723e */ /* 0x000fe200000000ff */
[----:B------:R-:W-:Y:S01]  /*7650*/  FFMA R10, R26, R2, R10 ;  /* 0x000000021a0a7223 */ /* 0x000fe2000000000a */
[----:B------:R-:W-:Y:S01]  /*7660*/  FMUL R12, R24, R16 ;  /* 0x00000010180c7220 */ /* 0x000fe20000400000 */
[----:B------:R-:W-:Y:S01]  /*7670*/  FFMA R15, R26, R0, R15 ;  /* 0x000000001a0f7223 */ /* 0x000fe2000000000f */
[--C-:B------:R-:W-:Y:S01]  /*7680*/  HADD2.F32 R0, -RZ, R38.reuse.H0_H0 ;  /* 0x20000026ff007230 */ /* 0x100fe20000004100 */
[----:B------:R-:W-:Y:S01]  /*7690*/  MOV R5, UR50 ;  /* 0x0000003200057c02 */ /* 0x000fe20008000f00 */
[----:B------:R-:W-:Y:S02]  /*76a0*/  HADD2.F32 R2, -RZ, R38.H1_H1 ;  /* 0x30000026ff027230 */ /* 0x000fe40000004100 */
[C---:B------:R-:W-:Y:S01]  /*76b0*/  FMUL R13, R24.reuse, R17 ;  /* 0x00000011180d7220 */ /* 0x040fe20000400000 */
[--C-:B------:R-:W-:Y:S02]  /*76c0*/  HADD2.F32 R3, -RZ, R39.reuse.H0_H0 ;  /* 0x20000027ff037230 */ /* 0x100fe40000004100 */
[C---:B------:R-:W-:Y:S01]  /*76d0*/  FMUL R14, R24.reuse, R18 ;  /* 0x00000012180e7220 */ /* 0x040fe20000400000 */
[----:B------:R-:W-:Y:S02]  /*76e0*/  HADD2.F32 R4, -RZ, R39.H1_H1 ;  /* 0x30000027ff047230 */ /* 0x000fe40000004100 */
[----:B------:R-:W-:Y:S01]  /*76f0*/  FMUL R19, R24, R19 ;  /* 0x0000001318137220 */ /* 0x000fe20000400000 */
[C---:B------:R-:W-:Y:S01]  /*7700*/  FFMA R12, R26.reuse, R0, R12 ;  /* 0x000000001a0c7223 */ /* 0x040fe2000000000c */
[----:B------:R-:W-:Y:S01]  /*7710*/  LEA R5, R5, R49, 0xb ;  /* 0x0000003105057211 */ /* 0x000fe200078e58ff */
[C---:B------:R-:W-:Y:S01]  /*7720*/  FFMA R13, R26.reuse, R2, R13 ;  /* 0x000000021a0d7223 */ /* 0x040fe2000000000d */
[C---:B------:R-:W-:Y:S01]  /*7730*/  FFMA R14, R26.reuse, R3, R14 ;  /* 0x000000031a0e7223 */ /* 0x040fe2000000000e */
[----:B------:R-:W-:Y:S01]  /*7740*/  FFMA R19, R26, R4, R19 ;  /* 0x000000041a137223 */ /* 0x000fe20000000013 */
[----:B------:R-:W-:Y:S02]  /*7750*/  F2FP.F16.F32.PACK_AB R35, R11, R6 ;  /* 0x000000060b23723e */ /* 0x000fe400000000ff */
[----:B------:R-:W-:Y:S02]  /*7760*/  LEA R5, R5, UR49, 0x1 ;  /* 0x0000003105057c11 */ /* 0x000fe4000f8e08ff */
[----:B------:R-:W-:Y:S02]  /*7770*/  F2FP.F16.F32.PACK_AB R8, R9, R8 ;  /* 0x000000080908723e */ /* 0x000fe400000000ff */
[----:B------:R-:W-:Y:S01]  /*7780*/  F2FP.F16.F32.PACK_AB R9, R15, R10 ;  /* 0x0000000a0f09723e */ /* 0x000fe200000000ff */
[----:B------:R1:W-:Y:S01]  /*7790*/  STSM.16.M88.4 [R5+0x400], R32 ;  /* 0x0004002005007844 */ /* 0x0003e20000000200 */
[----:B------:R-:W-:Y:S02]  /*77a0*/  F2FP.F16.F32.PACK_AB R10, R13, R12 ;  /* 0x0000000c0d0a723e */ /* 0x000fe400000000ff */
[----:B------:R-:W-:Y:S02]  /*77b0*/  F2FP.F16.F32.PACK_AB R11, R19, R14 ;  /* 0x0000000e130b723e */ /* 0x000fe400000000ff */
[----:B------:R-:W-:Y:S05]  /*77c0*/  IADD3 R0, PT, PT, R70, 0x400, R5 ;  /* 0x0000040046007810 */ /* 0x000fea0007ffe005 */
[----:B------:R1:W-:Y:S01]  /*77d0*/  STSM.16.M88.4 [R0], R8 ;  /* 0x0000000800007844 */ /* 0x0003e20000000200 */
[----:B------:R-:W-:Y:S01]  /*77e0*/  @!PT LDS RZ, [RZ] ;  /* 0x00000000fffff984 */ /* 0x000fe20000000800 */
[----:B------:R-:W-:Y:S01]  /*77f0*/  @!PT LDS RZ, [RZ] ;  /* 0x00000000fffff984 */ /* 0x000fe20000000800 */
[----:B------:R-:W-:Y:S01]  /*7800*/  @!PT LDS RZ, [RZ] ;  /* 0x00000000fffff984 */ /* 0x000fe20000000800 */
[----:B------:R-:W-:Y:S01]  /*7810*/  @!PT LDS RZ, [RZ] ;  /* 0x00000000fffff984 */ /* 0x000fe20000000800 */
[----:B------:R2:W-:Y:S07]  /*7820*/  MEMBAR.ALL.CTA ;  /* 0x0000000000007992 */ /* 0x0005ee0000008000 */
[----:B--2---:R-:W2:Y:S02]  /*7830*/  FENCE.VIEW.ASYNC.S ;  /* 0x00000000000073c6 */ /* 0x004ea40000000000 */
[----:B--2---:R-:W-:Y:S06]  /*7840*/  BAR.SYNC.DEFER_BLOCKING 0x1, 0x80 ;  /* 0x0042000000007b1d */ /* 0x004fec0000010000 */
[----:B------:R-:W-:Y:S05]  /*7850*/  @P0 BRA `(.L_x_110) ;  /* 0x00000000002c0947 */ /* 0x000fea0003800000 */
[----:B------:R-:W2:Y:S01]  /*7860*/  LDCU.64 UR6, c[0x0][0x348] ;  /* 0x00006900ff0677ac */ /* 0x000ea20008000a00 */
[----:B------:R-:W-:Y:S02]  /*7870*/  R2UR UR42, R67 ;  /* 0x00000000432a72ca */ /* 0x000fe400000e0000 */
[----:B------:R-:W-:Y:S01]  /*7880*/  R2UR UR43, R66 ;  /* 0x00000000422b72ca */ /* 0x000fe200000e0000 */
[----:B------:R-:W-:Y:S01]  /*7890*/  ULEA UR5, UR50, UR49, 0xc ;  /* 0x0000003132057291 */ /* 0x000fe2000f8e60ff */
[----:B------:R-:W-:Y:S02]  /*78a0*/  R2UR UR44, R64 ;  /* 0x00000000402c72ca */ /* 0x000fe400000e0000 */
[----:B------:R-:W-:Y:S01]  /*78b0*/  R2UR UR45, R65 ;  /* 0x00000000412d72ca */ /* 0x000fe200000e0000 */
[----:B------:R-:W-:Y:S02]  /*78c0*/  UIADD3 UR40, UPT, UPT, UR5, 0x400, URZ ;  /* 0x0000040005287890 */ /* 0x000fe4000fffe0ff */
[----:B--2---:R-:W-:Y:S04]  /*78d0*/  UIADD3 UR4, UP0, UPT, UR6, 0x780, URZ ;  /* 0x0000078006047890 */ /* 0x004fe8000ff1e0ff */
[----:B------:R-:W-:Y:S09]  /*78e0*/  UIADD3.X UR5, UPT, UPT, URZ, UR7, URZ, UP0, !UPT ;  /* 0x00000007ff057290 */ /* 0x000ff200087fe4ff */
[----:B------:R2:W-:Y:S02]  /*78f0*/  UTMASTG.5D.IM2COL [UR40], [UR4] ;  /* 0x00000028040073b5 */ /* 0x0005e40008060000 */
[----:B--2---:R0:W-:Y:S02]  /*7900*/  UTMACMDFLUSH ;  /* 0x00000000000079b7 */ /* 0x0041e40000000000 */
.L_x_110:
[----:B------:R-:W-:Y:S05]  /*7910*/  BSYNC.RECONVERGENT B0 ;  /* 0x0000000000007941 */ /* 0x000fea0003800200 */
.L_x_109:
[----:B------:R-:W-:Y:S01]  /*7920*/  UIADD3 UR42, UPT, UPT, UR50, 0x1, URZ ;  /* 0x00000001322a7890 */ /* 0x000fe2000fffe0ff */
[----:B------:R-:W-:Y:S03]  /*7930*/  BSSY.RECONVERGENT B0, `(.L_x_111) ;  /* 0x0000005000007945 */ /* 0x000fe60003800200 */
[----:B------:R-:W-:Y:S04]  /*7940*/  UISETP.NE.AND UP0, UPT, UR42, 0x3, UPT ;  /* 0x000000032a00788c */ /* 0x000fe8000bf05270 */
[----:B------:R-:W-:Y:S01]  /*7950*/  USEL UR40, UR42, URZ, UP0 ;  /* 0x000000ff2a287287 */ /* 0x000fe20008000000 */
[----:B------:R-:W-:Y:S11]  /*7960*/  @P0 BRA `(.L_x_112) ;  /* 0x0000000000040947 */ /* 0x000ff60003800000 */
[----:B------:R-:W-:Y:S04]  /*7970*/  DEPBAR.LE SB0, 0x1 ;  /* 0x000080400000791a */ /* 0x000fe80000000000 */
.L_x_112:
[----:B------:R-:W-:Y:S05]  /*7980*/  BSYNC.RECONVERGENT B0 ;  /* 0x0000000000007941 */ /* 0x000fea0003800200 */
.L_x_111:
[----:B------:R-:W-:Y:S01]  /*7990*/  BAR.SYNC.DEFER_BLOCKING 0x1, 0x80 ;  /* 0x0042000000007b1d */ /* 0x000fe20000010000 */
[----:B------:R-:W-:Y:S01]  /*79a0*/  ISETP.NE.AND P1, PT, R69, RZ, PT ;  /* 0x000000ff4500720c */ /* 0x000fe20003f25270 */
[----:B------:R-:W-:Y:S01]  /*79b0*/  UISETP.NE.AND UP0, UPT, UR52, URZ, UPT ;  /* 0x000000ff3400728c */ /* 0x000fe2000bf05270 */
[----:B------:R-:W-:Y:S11]  /*79c0*/  LEA R3, R72, UR49, 0x3 ;  /* 0x0000003148037c11 */ /* 0x000ff6000f8e18ff */
[----:B------:R-:W-:Y:S01]  /*79d0*/  @P1 SHF.L.U32 R4, R71, 0x1f, RZ ;  /* 0x0000001f47041819 */ /* 0x000fe200000006ff */
[----:B------:R-:W-:Y:S06]  /*79e0*/  BRA.U !UP0, `(.L_x_113) ;  /* 0x0000000108287547 */ /* 0x000fec000b800000 */
[----:B-1----:R-:W1:Y:S01]  /*79f0*/  S2R R0, SR_CgaCtaId ;  /* 0x0000000000007919 */ /* 0x002e620000008800 */
[----:B------:R-:W-:Y:S05]  /*7a00*/  IMAD.U32 R2, RZ, RZ, UR53 ;  /* 0x00000035ff027e24 */ /* 0x000fea000f8e00ff */
[C---:B------:R-:W-:Y:S01]  /*7a10*/  @P1 LEA R5, R2.reuse, UR49, 0x3 ;  /* 0x0000003102051c11 */ /* 0x040fe2000f8e18ff */
[----:B------:R-:W-:Y:S04]  /*7a20*/  VIADD R2, R2, 0x1 ;  /* 0x0000000102027836 */ /* 0x000fe80000000000 */
[----:B------:R-:W-:Y:S01]  /*7a30*/  @P1 VIADD R5, R5, 0x1b8 ;  /* 0x000001b805051836 */ /* 0x000fe20000000000 */
[C---:B------:R-:W-:Y:S04]  /*7a40*/  ISETP.NE.AND P0, PT, R2.reuse, 0x3, PT ;  /* 0x000000030200780c */ /* 0x040fe80003f05270 */
[----:B------:R-:W-:Y:S04]  /*7a50*/  SEL R2, R2, RZ, P0 ;  /* 0x000000ff02027207 */ /* 0x000fe80000000000 */
[----:B------:R-:W-:Y:S02]  /*7a60*/  R2UR UR53, R2 ;  /* 0x00000000023572ca */ /* 0x000fe400000e0000 */
[----:B-1----:R-:W-:Y:S04]  /*7a70*/  @P1 PRMT R0, R0, 0x654, R5 ;  /* 0x0000065400001816 */ /* 0x002fe80000000005 */
[----:B------:R2:W-:Y:S09]  /*7a80*/  @P1 SYNCS.ARRIVE.TRANS64.RED.A1T0 RZ, [R0+URZ], RZ ;  /* 0x000000ff00ff19a7 */ /* 0x0005f200081004ff */
.L_x_113:
[----:B------:R-:W3:Y:S01]  /*7a90*/  @P1 SYNCS.PHASECHK.TRANS64.TRYWAIT P0, [R3+URZ+0x1a0], R4 ;  /* 0x0001a004030015a7 */ /* 0x000ee200080011ff */
[----:B------:R-:W-:Y:S01]  /*7aa0*/  BSSY B1, `(.L_x_114) ;  /* 0x0000013000017945 */ /* 0x000fe20003800000 */
[----:B---3--:R-:W-:Y:S03]  /*7ab0*/  @P1 SEL R73, RZ, 0x1, !P0 ;  /* 0x00000001ff491807 */ /* 0x008fe60004000000 */
[----:B------:R-:W-:Y:S05]  /*7ac0*/  @!P1 BRA `(.L_x_115) ;  /* 0x0000000000409947 */ /* 0x000fea0003800000 */
[----:B------:R-:W-:Y:S01]  /*7ad0*/  ISETP.NE.AND P1, PT, R74, RZ, PT ;  /* 0x000000ff4a00720c */ /* 0x000fe20003f25270 */
[----:B------:R-:W-:Y:S01]  /*7ae0*/  BSSY B0, `(.L_x_116) ;  /* 0x0000009000007945 */ /* 0x000fe20003800000 */
[----:B------:R-:W-:Y:S11]  /*7af0*/  ISETP.NE.AND P0, PT, R73, RZ, PT ;  /* 0x000000ff4900720c */ /* 0x000ff60003f05270 */
[----:B------:R-:W-:Y:S05]  /*7b00*/  @P1 IMAD R2, R72, 0x800, R49 ;  /* 0x0000080048021824 */ /* 0x000fea00078e0231 */
[----:B------:R-:W-:Y:S05]  /*7b10*/  @P1 LEA R2, R2, UR49, 0x1 ;  /* 0x0000003102021c11 */ /* 0x000fea000f8e08ff */
[----:B-12---:R-:W-:Y:S01]  /*7b20*/  @P1 IMAD.IADD R0, R70, 0x1, R2 ;  /* 0x0000000146001824 */ /* 0x006fe200078e0202 */
[----:B------:R-:W-:Y:S06]  /*7b30*/  @P0 BRA `(.L_x_117) ;  /* 0x00000000000c0947 */ /* 0x000fec0003800000 */
[----:B------:R-:W-:Y:S04]  /*7b40*/  SHF.L.U32 R71, R71, 0x1f, RZ ;  /* 0x0000001f47477819 */ /* 0x000fe800000006ff */
[----:B------:R-:W1:Y:S02]  /*7b50*/  SYNCS.PHASECHK.TRANS64.TRYWAIT P0, [R3+URZ+0x1a0], R71 ;  /* 0x0001a047030075a7 */ /* 0x000e6400080011ff */
[----:B-1----:R-:W-:Y:S05]  /*7b60*/  @!P0 BRA `(.L_x_118) ;  /* 0x0000001c00088947 */ /* 0x002fea0003800000 */
.L_x_117:
[----:B------:R-:W-:Y:S05]  /*7b70*/  BSYNC B0 ;  /* 0x0000000000007941 */ /* 0x000fea0003800000 */
.L_x_116:
[----:B------:R-:W-:Y:S11]  /*7b80*/  ISETP.NE.AND P0, PT, R74, RZ, PT ;  /* 0x000000ff4a00720c */ /* 0x000ff60003f05270 */
[----:B------:R-:W-:Y:S02]  /*7b90*/  @!UPT UIADD3 URZ, UPT, UPT, URZ, URZ, URZ ;  /* 0x000000fffffff290 */ /* 0x000fe4000fffe0ff */
[----:B------:R-:W-:Y:S05]  /*7ba0*/  @P0 WARPSYNC.ALL ;  /* 0x0000000000000948 */ /* 0x000fea0003800000 */
[----:B------:R3:W4:Y:S04]  /*7bb0*/  @P0 LDSM.16.M88.4 R28, [R2+0x400] ;  /* 0x00040000021c083b */ /* 0x0007280000000200 */
[----:B------:R3:W2:Y:S02]  /*7bc0*/  @P0 LDSM.16.M88.4 R36, [R0+0x400] ;  /* 0x000400000024083b */ /* 0x0006a40000000200 */
.L_x_115:
[----:B------:R-:W-:Y:S05]  /*7bd0*/  BSYNC B1 ;  /* 0x0000000000017941 */ /* 0x000fea0003800000 */
.L_x_114:
[----:B-123--:R-:W-:Y:S05]  /*7be0*/  VIADD R0, R25, 0x20 ;  /* 0x0000002019007836 */ /* 0x00efea0000000000 */
[----:B------:R-:W-:Y:S04]  /*7bf0*/  SHF.R.U32.HI R0, RZ, 0x15, R0 ;  /* 0x00000015ff007819 */ /* 0x000fe80000011600 */
[----:B------:R-:W-:Y:S11]  /*7c00*/  LOP3.LUT P0, RZ, R0, 0x3, R52, 0x48, !PT ;  /* 0x0000000300ff7812 */ /* 0x000ff60007804834 */
[----:B------:R-:W-:Y:S02]  /*7c10*/  @!UPT UIADD3 URZ, UPT, UPT, URZ, URZ, URZ ;  /* 0x000000fffffff290 */ /* 0x000fe4000fffe0ff */
[----:B------:R-:W-:Y:S05]  /*7c20*/  @!P0 BRA `(.L_x_119) ;  /* 0x0000000000408947 */ /* 0x000fea0003800000 */
[----:B------:R-:W1:Y:S01]  /*7c30*/  LDCU.64 UR8, c[0x4][0x70] ;  /* 0x01000e00ff0877ac */ /* 0x000e620008000a00 */
[----:B------:R-:W-:Y:S01]  /*7c40*/  MOV R3, 0x0 ;  /* 0x0000000000037802 */ /* 0x000fe20000000f00 */
[----:B------:R-:W-:Y:S02]  /*7c50*/  HFMA2 R12, -RZ, RZ, 0, 5.9604644775390625e-08 ;  /* 0x00000001ff0c7431 */ /* 0x000fe400000001ff */
[----:B------:R-:W-:Y:S02]  /*7c60*/  IMAD.MOV.U32 R8, RZ, RZ, 0x192 ;  /* 0x00000192ff087424 */ /* 0x000fe400078e00ff */
[----:B------:R-:W-:Y:S01]  /*7c70*/  IMAD.MOV.U32 R13, RZ, RZ, RZ ;  /* 0x000000ffff0d7224 */ /* 0x000fe200078e00ff */
[----:B------:R-:W2:Y:S01]  /*7c80*/  LDCU.64 UR6, c[0x4][0x78] ;  /* 0x01000f00ff0677ac */ /* 0x000ea20008000a00 */
[----:B------:R-:W3:Y:S01]  /*7c90*/  LDC.64 R2, c[0x4][R3] ;  /* 0x0100000003027b82 */ /* 0x000ee20000000a00 */
[----:B------:R-:W5:Y:S01]  /*7ca0*/  LDCU.64 UR4, c[0x4][0x10] ;  /* 0x01000200ff0477ac */ /* 0x000f620008000a00 */
[----:B-1----:R-:W-:Y:S01]  /*7cb0*/  MOV R5, UR9 ;  /* 0x0000000900057c02 */ /* 0x002fe20008000f00 */
[----:B------:R-:W-:Y:S01]  /*7cc0*/  IMAD.U32 R4, RZ, RZ, UR8 ;  /* 0x00000008ff047e24 */ /* 0x000fe2000f8e00ff */
[----:B--2---:R-:W-:Y:S01]  /*7cd0*/  MOV R7, UR7 ;  /* 0x0000000700077c02 */ /* 0x004fe20008000f00 */
[----:B------:R-:W-:Y:S01]  /*7ce0*/  IMAD.U32 R6, RZ, RZ, UR6 ;  /* 0x00000006ff067e24 */ /* 0x000fe2000f8e00ff */
[----:B-----5:R-:W-:Y:S01]  /*7cf0*/  MOV R11, UR5 ;  /* 0x00000005000b7c02 */ /* 0x020fe20008000f00 */
[----:B------:R-:W-:Y:S02]  /*7d00*/  IMAD.U32 R10, RZ, RZ, UR4 ;  /* 0x00000004ff0a7e24 */ /* 0x000fe4000f8e00ff */
[----:B------:R-:W-:Y:S07]  /*7d10*/  LEPC R20, `(.L_x_119) ;  /* 0x000000001014794e */ /* 0x000fee0000000000 */
[----:B---34-:R-:W-:Y:S05]  /*7d20*/  CALL.ABS.NOINC R2 ;  /* 0x0000000002007343 */ /* 0x018fea0003c00000 */
.L_x_119:
[----:B------:R-:W-:Y:S01]  /*7d30*/  ISETP.NE.AND P1, PT, R50, RZ, PT ;  /* 0x000000ff3200720c */ /* 0x000fe20003f25270 */
[----:B------:R-:W-:Y:S05]  /*7d40*/  WARPSYNC.ALL ;  /* 0x0000000000007948 */ /* 0x000fea0003800000 */
[----:B------:R-:W-:Y:S01]  /*7d50*/  R2UR UR4, R25 ;  /* 0x00000000190472ca */ /* 0x000fe200000e0000 */
[----:B------:R-:W1:Y:S01]  /*7d60*/  S2UR UR5, SR_CgaCtaId ;  /* 0x00000000000579c3 */ /* 0x000e620000008800 */
[--C-:B----4-:R-:W-:Y:S01]  /*7d70*/  HADD2.F32 R20, -RZ, R28.reuse.H0_H0 ;  /* 0x2000001cff147230 */ /* 0x110fe20000004100 */
[----:B------:R-:W-:Y:S01]  /*7d80*/  BSSY.RECONVERGENT B0, `(.L_x_120) ;  /* 0x0000058000007945 */ /* 0x000fe20003800200 */
[----:B------:R-:W-:Y:S02]  /*7d90*/  HADD2.F32 R21, -RZ, R28.H1_H1 ;  /* 0x3000001cff157230 */ /* 0x000fe40000004100 */
[--C-:B------:R-:W-:Y:S02]  /*7da0*/  HADD2.F32 R25, -RZ, R29.reuse.H0_H0 ;  /* 0x2000001dff197230 */ /* 0x100fe40000004100 */
[----:B------:R-:W-:Y:S02]  /*7db0*/  HADD2.F32 R28, -RZ, R30.H0_H0 ;  /* 0x2000001eff1c7230 */ /* 0x000fe40000004100 */
[--C-:B------:R-:W-:Y:S02]  /*7dc0*/  HADD2.F32 R32, -RZ, R36.reuse.H0_H0 ;  /* 0x20000024ff207230 */ /* 0x100fe40000004100 */
[----:B------:R-:W-:Y:S01]  /*7dd0*/  HADD2.F32 R33, -RZ, R36.H1_H1 ;  /* 0x30000024ff217230 */ /* 0x000fe20000004100 */
[----:B------:R-:W2:Y:S01]  /*7de0*/  LDTM.16dp256bit.x4 R4, tmem[UR4+0x20] ;  /* 0x00002004000479ee */ /* 0x000ea20008120000 */
[----:B------:R-:W-:Y:S01]  /*7df0*/  NOP ;  /* 0x0000000000007918 */ /* 0x000fe20000000000 */
[----:B------:R-:W-:Y:S01]  /*7e00*/  R2UR UR4, R27 ;  /* 0x000000001b0472ca */ /* 0x000fe200000e0000 */
[----:B------:R-:W-:Y:S02]  /*7e10*/  HADD2.F32 R27, -RZ, R29.H1_H1 ;  /* 0x3000001dff1b7230 */ /* 0x000fe40000004100 */
[----:B------:R-:W-:Y:S02]  /*7e20*/  HADD2.F32 R29, -RZ, R30.H1_H1 ;  /* 0x3000001eff1d7230 */ /* 0x000fe40000004100 */
[--C-:B------:R-:W-:Y:S02]  /*7e30*/  HADD2.F32 R30, -RZ, R31.reuse.H0_H0 ;  /* 0x2000001fff1e7230 */ /* 0x100fe40000004100 */
[----:B------:R-:W-:Y:S02]  /*7e40*/  HADD2.F32 R31, -RZ, R31.H1_H1 ;  /* 0x3000001fff1f7230 */ /* 0x000fe40000004100 */
[--C-:B------:R-:W-:Y:S02]  /*7e50*/  HADD2.F32 R34, -RZ, R37.reuse.H0_H0 ;  /* 0x20000025ff227230 */ /* 0x100fe40000004100 */
[----:B------:R-:W-:Y:S02]  /*7e60*/  HADD2.F32 R35, -RZ, R37.H1_H1 ;  /* 0x30000025ff237230 */ /* 0x000fe40000004100 */
[----:B------:R-:W-:Y:S01]  /*7e70*/  UIADD3 UR4, UPT, UPT, UR4, 0x200, URZ ;  /* 0x0000020004047890 */ /* 0x000fe2000fffe0ff */
[--C-:B------:R-:W-:Y:S02]  /*7e80*/  HADD2.F32 R36, -RZ, R38.reuse.H0_H0 ;  /* 0x20000026ff247230 */ /* 0x100fe40000004100 */
[----:B------:R-:W-:Y:S02]  /*7e90*/  HADD2.F32 R37, -RZ, R38.H1_H1 ;  /* 0x30000026ff257230 */ /* 0x000fe40000004100 */
[--C-:B------:R-:W-:Y:S02]  /*7ea0*/  HADD2.F32 R38, -RZ, R39.reuse.H0_H0 ;  /* 0x20000027ff267230 */ /* 0x100fe40000004100 */
[----:B------:R-:W-:Y:S02]  /*7eb0*/  HADD2.F32 R39, -RZ, R39.H1_H1 ;  /* 0x30000027ff277230 */ /* 0x000fe40000004100 */
[C---:B--2---:R-:W-:Y:S01]  /*7ec0*/  FMUL R4, R24.reuse, R4 ;  /* 0x0000000418047220 */ /* 0x044fe20000400000 */
[----:B-1----:R-:W-:Y:S01]  /*7ed0*/  UPRMT UR4, UR5, 0x654, UR4 ;  /* 0x0000065405047896 */ /* 0x002fe20008000004 */
[C---:B------:R-:W-:Y:S01]  /*7ee0*/  FMUL R5, R24.reuse, R5 ;  /* 0x0000000518057220 */ /* 0x040fe20000400000 */
[----:B------:R-:W-:Y:S01]  /*7ef0*/  FMUL R6, R24, R6 ;  /* 0x0000000618067220 */ /* 0x000fe20000400000 */
[----:B------:R-:W-:Y:S01]  /*7f00*/  FFMA R4, R26, R20, R4 ;  /* 0x000000141a047223 */ /* 0x000fe20000000004 */
[----:B------:R-:W-:Y:S01]  /*7f10*/  FMUL R7, R24, R7 ;  /* 0x0000000718077220 */ /* 0x000fe20000400000 */
[C---:B------:R-:W-:Y:S01]  /*7f20*/  FFMA R5, R26.reuse, R21, R5 ;  /* 0x000000151a057223 */ /* 0x040fe20000000005 */
[----:B------:R-:W-:Y:S01]  /*7f30*/  FFMA R6, R26, R25, R6 ;  /* 0x000000191a067223 */ /* 0x000fe20000000006 */
[----:B------:R-:W-:Y:S01]  /*7f40*/  FMUL R8, R24, R8 ;  /* 0x0000000818087220 */ /* 0x000fe20000400000 */
[----:B------:R-:W-:Y:S01]  /*7f50*/  FFMA R7, R26, R27, R7 ;  /* 0x0000001b1a077223 */ /* 0x000fe20000000007 */
[----:B------:R-:W-:Y:S01]  /*7f60*/  FMUL R9, R24, R9 ;  /* 0x0000000918097220 */ /* 0x000fe20000400000 */
[----:B------:R-:W-:Y:S01]  /*7f70*/  F2FP.F16.F32.PACK_AB R4, R5, R4 ;  /* 0x000000040504723e */ /* 0x000fe200000000ff */
[----:B------:R-:W-:Y:S01]  /*7f80*/  SYNCS.ARRIVE.TRANS64.RED.A1T0 RZ, [UR4], RZ ;  /* 0x000000ffffff79a7 */ /* 0x000fe20008100404 */
[C---:B------:R-:W-:Y:S01]  /*7f90*/  FFMA R8, R26.reuse, R28, R8 ;  /* 0x0000001c1a087223 */ /* 0x040fe20000000008 */
[----:B------:R-:W-:Y:S01]  /*7fa0*/  F2FP.F16.F32.PACK_AB R5, R7, R6 ;  /* 0x000000060705723e */ /* 0x000fe200000000ff */
[----:B------:R-:W-:Y:S01]  /*7fb0*/  FFMA R9, R26, R29, R9 ;  /* 0x0000001d1a097223 */ /* 0x000fe20000000009 */
[C---:B------:R-:W-:Y:S01]  /*7fc0*/  FMUL R10, R24.reuse, R10 ;  /* 0x0000000a180a7220 */ /* 0x040fe20000400000 */
[C---:B------:R-:W-:Y:S01]  /*7fd0*/  FMUL R11, R24.reuse, R11 ;  /* 0x0000000b180b7220 */ /* 0x040fe20000400000 */
[C---:B------:R-:W-:Y:S01]  /*7fe0*/  FMUL R0, R24.reuse, R12 ;  /* 0x0000000c18007220 */ /* 0x040fe20000400000 */
[----:B------:R-:W-:Y:S01]  /*7ff0*/  FMUL R2, R24, R13 ;  /* 0x0000000d18027220 */ /* 0x000fe20000400000 */
[----:B------:R-:W-:Y:S01]  /*8000*/  FFMA R10, R26, R30, R10 ;  /* 0x0000001e1a0a7223 */ /* 0x000fe2000000000a */
[----:B------:R-:W-:Y:S01]  /*8010*/  FMUL R3, R24, R14 ;  /* 0x0000000e18037220 */ /* 0x000fe20000400000 */
[----:B------:R-:W-:Y:S01]  /*8020*/  F2FP.F16.F32.PACK_AB R6, R9, R8 ;  /* 0x000000080906723e */ /* 0x000fe200000000ff */
[----:B------:R-:W-:Y:S01]  /*8030*/  FFMA R11, R26, R31, R11 ;  /* 0x0000001f1a0b7223 */ /* 0x000fe2000000000b */
[C---:B------:R-:W-:Y:S01]  /*8040*/  FMUL R15, R24.reuse, R15 ;  /* 0x0000000f180f7220 */ /* 0x040fe20000400000 */
[----:B------:R-:W-:Y:S01]  /*8050*/  FMUL R12, R24, R16 ;  /* 0x00000010180c7220 */ /* 0x000fe20000400000 */
[----:B------:R-:W-:Y:S01]  /*8060*/  FFMA R0, R26, R32, R0 ;  /* 0x000000201a007223 */ /* 0x000fe20000000000 */
[----:B------:R-:W-:Y:S01]  /*8070*/  MOV R8, UR40 ;  /* 0x0000002800087c02 */ /* 0x000fe20008000f00 */
[----:B------:R-:W-:Y:S01]  /*8080*/  FMUL R13, R24, R17 ;  /* 0x00000011180d7220 */ /* 0x000fe20000400000 */
[----:B------:R-:W-:Y:S01]  /*8090*/  FFMA R2, R26, R33, R2 ;  /* 0x000000211a027223 */ /* 0x000fe20000000002 */
[----:B------:R-:W-:Y:S01]  /*80a0*/  FMUL R14, R24, R18 ;  /* 0x00000012180e7220 */ /* 0x000fe20000400000 */
[C---:B------:R-:W-:Y:S01]  /*80b0*/  FFMA R3, R26.reuse, R34, R3 ;  /* 0x000000221a037223 */ /* 0x040fe20000000003 */
[----:B------:R-:W-:Y:S01]  /*80c0*/  FFMA R15, R26, R35, R15 ;  /* 0x000000231a0f7223 */ /* 0x000fe2000000000f */
[----:B------:R-:W-:Y:S01]  /*80d0*/  FMUL R19, R24, R19 ;  /* 0x0000001318137220 */ /* 0x000fe20000400000 */
[----:B------:R-:W-:Y:S01]  /*80e0*/  FFMA R12, R26, R36, R12 ;  /* 0x000000241a0c7223 */ /* 0x000fe2000000000c */
        /* <DEDUP_REMOVED lines=25> */
[----:B------:R-:W-:Y:S01]  /*8280*/  R2UR UR12, R64 ;  /* 0x00000000400c72ca */ /* 0x000fe200000e0000 */
[----:B------:R-:W-:Y:S01]  /*8290*/  UIADD3 UR9, UPT, UPT, UR41, 0x20, URZ ;  /* 0x0000002029097890 */ /* 0x000fe2000fffe0ff */
[----:B------:R-:W-:Y:S01]  /*82a0*/  R2UR UR13, R65 ;  /* 0x00000000410d72ca */ /* 0x000fe200000e0000 */
[----:B------:R-:W-:Y:S02]  /*82b0*/  UIADD3 UR8, UPT, UPT, UR5, 0x400, URZ ;  /* 0x0000040005087890 */ /* 0x000fe4000fffe0ff */
[----:B--2---:R-:W-:Y:S04]  /*82c0*/  UIADD3 UR4, UP0, UPT, UR6, 0x780, URZ ;  /* 0x0000078006047890 */ /* 0x004fe8000ff1e0ff */
[----:B------:R-:W-:Y:S09]  /*82d0*/  UIADD3.X UR5, UPT, UPT, URZ, UR7, URZ, UP0, !UPT ;  /* 0x00000007ff057290 */ /* 0x000ff200087fe4ff */
[----:B------:R2:W-:Y:S02]  /*82e0*/  UTMASTG.5D.IM2COL [UR8], [UR4] ;  /* 0x00000008040073b5 */ /* 0x0005e40008060000 */
[----:B--2---:R0:W-:Y:S02]  /*82f0*/  UTMACMDFLUSH ;  /* 0x00000000000079b7 */ /* 0x0041e40000000000 */
.L_x_121:
[----:B------:R-:W-:Y:S05]  /*8300*/  BSYNC.RECONVERGENT B0 ;  /* 0x0000000000007941 */ /* 0x000fea0003800200 */
.L_x_120:
[----:B------:R-:W-:Y:S01]  /*8310*/  UIADD3 UR4, UPT, UPT, UR40, 0x1, URZ ;  /* 0x0000000128047890 */ /* 0x000fe2000fffe0ff */
[----:B------:R-:W-:Y:S03]  /*8320*/  BSSY.RECONVERGENT B0, `(.L_x_122) ;  /* 0x0000008000007945 */ /* 0x000fe60003800200 */
[----:B------:R-:W-:Y:S04]  /*8330*/  UISETP.NE.AND UP0, UPT, UR4, 0x3, UPT ;  /* 0x000000030400788c */ /* 0x000fe8000bf05270 */
[----:B------:R-:W-:Y:S02]  /*8340*/  UISETP.EQ.XOR UP1, UPT, UR42, 0x3, !UP0 ;  /* 0x000000032a00788c */ /* 0x000fe4000c722a70 */
[----:B------:R-:W-:Y:S04]  /*8350*/  USEL UR50, UR4, URZ, UP0 ;  /* 0x000000ff04327287 */ /* 0x000fe80008000000 */
[----:B------:R-:W-:Y:S01]  /*8360*/  PLOP3.LUT P0, PT, PT, PT, UP1, 0x80, 0x8 ;  /* 0x000000000008781c */ /* 0x000fe20003f0f018 */
[----:B------:R-:W-:Y:S01]  /*8370*/  @!UPT UIADD3 URZ, UPT, UPT, URZ, URZ, URZ ;  /* 0x000000fffffff290 */ /* 0x000fe2000fffe0ff */
[----:B------:R-:W-:Y:S11]  /*8380*/  @P1 BRA `(.L_x_123) ;  /* 0x0000000000041947 */ /* 0x000ff60003800000 */
[----:B------:R-:W-:Y:S04]  /*8390*/  DEPBAR.LE SB0, 0x1 ;  /* 0x000080400000791a */ /* 0x000fe80000000000 */
.L_x_123:
[----:B------:R-:W-:Y:S05]  /*83a0*/  BSYNC.RECONVERGENT B0 ;  /* 0x0000000000007941 */ /* 0x000fea0003800200 */
.L_x_122:
[----:B------:R-:W-:Y:S01]  /*83b0*/  BAR.SYNC.DEFER_BLOCKING 0x1, 0x80 ;  /* 0x0042000000007b1d */ /* 0x000fe20000010000 */
[----:B------:R-:W-:Y:S01]  /*83c0*/  SEL R0, RZ, 0x1, !P0 ;  /* 0x00000001ff007807 */ /* 0x000fe20004000000 */
[----:B------:R-:W-:Y:S01]  /*83d0*/  UISETP.NE.AND UP0, UPT, UR52, -0x2, UPT ;  /* 0xfffffffe3400788c */ /* 0x000fe2000bf05270 */
[----:B------:R-:W-:Y:S02]  /*83e0*/  VIADD R22, R22, 0x1 ;  /* 0x0000000116167836 */ /* 0x000fe40000000000 */
[----:B------:R-:W-:Y:S06]  /*83f0*/  LOP3.LUT R48, R48, R0, RZ, 0x3c, !PT ;  /* 0x0000000030307212 */ /* 0x000fec00078e3cff */
[----:B------:R-:W-:Y:S05]  /*8400*/  BRA.U !UP0, `(.L_x_124) ;  /* 0x00000001082c7547 */ /* 0x000fea000b800000 */
[----:B------:R-:W-:Y:S01]  /*8410*/  ISETP.NE.AND P1, PT, R69, RZ, PT ;  /* 0x000000ff4500720c */ /* 0x000fe20003f25270 */
[----:B------:R-:W2:Y:S01]  /*8420*/  S2R R0, SR_CgaCtaId ;  /* 0x0000000000007919 */ /* 0x000ea20000008800 */
[----:B------:R-:W-:Y:S11]  /*8430*/  IMAD.U32 R2, RZ, RZ, UR53 ;  /* 0x00000035ff027e24 */ /* 0x000ff6000f8e00ff */
[C---:B------:R-:W-:Y:S01]  /*8440*/  @P1 LEA R3, R2.reuse, UR49, 0x3 ;  /* 0x0000003102031c11 */ /* 0x040fe2000f8e18ff */
[----:B------:R-:W-:Y:S04]  /*8450*/  VIADD R2, R2, 0x1 ;  /* 0x0000000102027836 */ /* 0x000fe80000000000 */
[----:B------:R-:W-:Y:S01]  /*8460*/  @P1 VIADD R3, R3, 0x1b8 ;  /* 0x000001b803031836 */ /* 0x000fe20000000000 */
[C---:B------:R-:W-:Y:S04]  /*8470*/  ISETP.NE.AND P0, PT, R2.reuse, 0x3, PT ;  /* 0x000000030200780c */ /* 0x040fe80003f05270 */
[----:B------:R-:W-:Y:S04]  /*8480*/  SEL R2, R2, RZ, P0 ;  /* 0x000000ff02027207 */ /* 0x000fe80000000000 */
[----:B------:R-:W-:Y:S02]  /*8490*/  R2UR UR53, R2 ;  /* 0x00000000023572ca */ /* 0x000fe400000e0000 */
[----:B--2---:R-:W-:Y:S04]  /*84a0*/  @P1 PRMT R0, R0, 0x654, R3 ;  /* 0x0000065400001816 */ /* 0x004fe80000000003 */
[----:B------:R2:W-:Y:S09]  /*84b0*/  @P1 SYNCS.ARRIVE.TRANS64.RED.A1T0 RZ, [R0+URZ], RZ ;  /* 0x000000ff00ff19a7 */ /* 0x0005f200081004ff */
.L_x_124:
[----:B------:R-:W-:Y:S01]  /*84c0*/  R2UR UR5, R44 ;  /* 0x000000002c0572ca */ /* 0x000fe200000e0000 */
[----:B------:R-:W-:Y:S01]  /*84d0*/  UISETP.NE.AND UP0, UPT, UR60, URZ, UPT ;  /* 0x000000ff3c00728c */ /* 0x000fe2000bf05270 */
[----:B------:R-:W-:Y:S01]  /*84e0*/  R2UR UR4, R45 ;  /* 0x000000002d0472ca */ /* 0x000fe200000e0000 */
[----:B-1----:R-:W-:Y:S01]  /*84f0*/  IMAD.MOV.U32 R16, RZ, RZ, R62 ;  /* 0x000000ffff107224 */ /* 0x002fe200078e003e */
[----:B------:R-:W-:Y:S01]  /*8500*/  ISETP.NE.AND P0, PT, R22, 0x2, PT ;  /* 0x000000021600780c */ /* 0x000fe20003f05270 */
[----:B------:R-:W-:Y:S01]  /*8510*/  UIADD3 UR52, UPT, UPT, UR52, 0x2, URZ ;  /* 0x0000000234347890 */ /* 0x000fe2000fffe0ff */
[----:B------:R-:W-:Y:S02]  /*8520*/  LOP3.LUT R46, R46, 0x1, RZ, 0x3c, !PT ;  /* 0x000000012e2e7812 */ /* 0x000fe400078e3cff */
[----:B--2---:R-:W-:Y:S02]  /*8530*/  SEL R0, RZ, 0x1, P0 ;  /* 0x00000001ff007807 */ /* 0x004fe40000000000 */
[----:B------:R-:W-:Y:S02]  /*8540*/  SEL R22, R22, RZ, P0 ;  /* 0x000000ff16167207 */ /* 0x000fe40000000000 */
[----:B------:R-:W-:Y:S01]  /*8550*/  LOP3.LUT R47, R47, R0, RZ, 0x3c, !PT ;  /* 0x000000002f2f7212 */ /* 0x000fe200078e3cff */
[----:B------:R-:W-:Y:S02]  /*8560*/  UIADD3 UR22, UPT, UPT, UR36, UR5, URZ ;  /* 0x0000000524167290 */ /* 0x000fe4000fffe0ff */
[----:B------:R-:W-:Y:S01]  /*8570*/  UIADD3 UR51, UPT, UPT, UR37, UR4, URZ ;  /* 0x0000000425337290 */ /* 0x000fe2000fffe0ff */
[----:B------:R-:W-:Y:S11]  /*8580*/  BRA.U UP0, `(.L_x_125) ;  /* 0xffffffdd00107547 */ /* 0x000ff6000b83ffff */
[----:B------:R-:W-:-:S13]  /*8590*/  ISETP.NE.AND P1, PT, R61, RZ, PT ;  /* 0x000000ff3d00720c */ /* 0x000fda0003f25270 */
[----:B------:R-:W-:Y:S05]  /*85a0*/  @!P1 BRA `(.L_x_126) ;  /* 0x0000000000489947 */ /* 0x000fea0003800000 */
[----:B------:R-:W1:Y:S02]  /*85b0*/  LDCU.64 UR4, c[0x0][0x990] ;  /* 0x00013200ff0477ac */ /* 0x000e640008000a00 */
[----:B-1----:R-:W-:-:S04]  /*85c0*/  UISETP.NE.U32.AND UP0, UPT, UR4, URZ, UPT ;  /* 0x000000ff0400728c */ /* 0x002fc8000bf05070 */
[----:B------:R-:W-:-:S09]  /*85d0*/  UISETP.NE.AND.EX UP0, UPT, UR5, URZ, UPT, UP0 ;  /* 0x000000ff0500728c */ /* 0x000fd2000bf05300 */
[----:B------:R-:W-:Y:S05]  /*85e0*/  BRA.U UP0, `(.L_x_127) ;  /* 0x00000001000c7547 */ /* 0x000fea000b800000 */
[----:B------:R-:W-:-:S13]  /*85f0*/  FSETP.NEU.AND P0, PT, R26, RZ, PT ;  /* 0x000000ff1a00720b */ /* 0x000fda0003f0d000 */
[----:B------:R-:W-:Y:S05]  /*8600*/  @!P0 EXIT ;  /* 0x000000000000894d */ /* 0x000fea0003800000 */
[----:B------:R-:W-:Y:S05]  /*8610*/  BRA `(.L_x_126) ;  /* 0x00000000002c7947 */ /* 0x000fea0003800000 */
.L_x_127:
[----:B------:R-:W-:Y:S01]  /*8620*/  ISETP.NE.AND P0, PT, R68, RZ, PT ;  /* 0x000000ff4400720c */ /* 0x000fe20003f05270 */
[----:B------:R-:W-:-:S12]  /*8630*/  BSSY.RECONVERGENT B0, `(.L_x_126) ;  /* 0x0000009000007945 */ /* 0x000fd80003800200 */
[----:B------:R-:W-:Y:S05]  /*8640*/  @P0 BRA `(.L_x_128) ;  /* 0x0000000000140947 */ /* 0x000fea0003800000 */
[----:B------:R-:W1:Y:S02]  /*8650*/  LDCU.64 UR4, c[0x0][0x988] ;  /* 0x00013100ff0477ac */ /* 0x000e640008000a00 */
[----:B-1----:R-:W-:-:S04]  /*8660*/  ISETP.NE.U32.AND P0, PT, RZ, UR4, PT ;  /* 0x00000004ff007c0c */ /* 0x002fc8000bf05070 */
[----:B------:R-:W-:-:S13]  /*8670*/  ISETP.NE.AND.EX P0, PT, RZ, UR5, PT, P0 ;  /* 0x00000005ff007c0c */ /* 0x000fda000bf05300 */
[----:B------:R-:W-:Y:S05]  /*8680*/  @!P0 EXIT ;  /* 0x000000000000894d */ /* 0x000fea0003800000 */
[----:B------:R-:W-:Y:S05]  /*8690*/  BRA `(.L_x_129) ;  /* 0x0000000000087947 */ /* 0x000fea0003800000 */
.L_x_128:
[----:B------:R-:W-:-:S13]  /*86a0*/  FSETP.NEU.AND P0, PT, R26, RZ, PT ;  /* 0x000000ff1a00720b */ /* 0x000fda0003f0d000 */
[----:B------:R-:W-:Y:S05]  /*86b0*/  @!P0 EXIT ;  /* 0x000000000000894d */ /* 0x000fea0003800000 */
.L_x_129:
[----:B------:R-:W-:Y:S05]  /*86c0*/  BSYNC.RECONVERGENT B0 ;  /* 0x0000000000007941 */ /* 0x000fea0003800200 */
.L_x_126:
[----:B------:R-:W1:Y:S01]  /*86d0*/  S2UR UR5, SR_CgaCtaId ;  /* 0x00000000000579c3 */ /* 0x000e620000008800 */
[----:B------:R-:W-:Y:S01]  /*86e0*/  ULEA UR4, UR53, UR49, 0x3 ;  /* 0x0000003135047291 */ /* 0x000fe2000f8e18ff */
[----:B------:R-:W-:-:S04]  /*86f0*/  DEPBAR.LE SB0, 0x0 ;  /* 0x000080000000791a */ /* 0x000fc80000000000 */
[----:B------:R-:W-:-:S04]  /*8700*/  UIADD3 UR4, UPT, UPT, UR4, 0x1b8, URZ ;  /* 0x000001b804047890 */ /* 0x000fc8000fffe0ff */
[----:B-1----:R-:W-:-:S09]  /*8710*/  UPRMT UR4, UR5, 0x654, UR4 ;  /* 0x0000065405047896 */ /* 0x002fd20008000004 */
[----:B------:R-:W-:Y:S01]  /*8720*/  SYNCS.ARRIVE.TRANS64.RED.A1T0 RZ, [UR4], RZ ;  /* 0x000000ffffff79a7 */ /* 0x000fe20008100404 */
[----:B------:R-:W-:Y:S05]  /*8730*/  EXIT ;  /* 0x000000000000794d */ /* 0x000fea0003800000 */
.L_x_20:
[----:B------:R-:W-:Y:S07]  /*8740*/  MOV R0, UR9 ;  /* 0x0000000900007c02 */ /* 0x000fee0008000f00 */
.L_x_130:
[----:B--2---:R2:W3:Y:S02]  /*8750*/  SYNCS.PHASECHK.TRANS64.TRYWAIT P0, [R0+URZ+0xd0], R4 ;  /* 0x0000d004000075a7 */ /* 0x0044e400080011ff */
[----:B---3--:R-:W-:Y:S05]  /*8760*/  @!P0 NANOSLEEP.SYNCS 0x989680 ;  /* 0x009896800000895d */ /* 0x008fea0003900000 */
[----:B------:R-:W3:Y:S02]  /*8770*/  @!P0 SYNCS.PHASECHK.TRANS64 P0, [R0+URZ+0xd0], R4 ;  /* 0x0000d004000085a7 */ /* 0x000ee400080010ff */
[----:B---3--:R-:W-:Y:S05]  /*8780*/  @!P0 BRA `(.L_x_130) ;  /* 0xfffffffc00f08947 */ /* 0x008fea000383ffff */
[----:B------:R-:W-:Y:S05]  /*8790*/  BRA `(.L_x_19) ;  /* 0xffffff9000f07947 */ /* 0x000fea000383ffff */
.L_x_26:
[----:B------:R-:W-:Y:S07]  /*87a0*/  MOV R0, UR9 ;  /* 0x0000000900007c02 */ /* 0x000fee0008000f00 */
.L_x_131:
[----:B--2---:R2:W4:Y:S02]  /*87b0*/  SYNCS.PHASECHK.TRANS64.TRYWAIT P0, [R0+URZ+0xd0], R4 ;  /* 0x0000d004000075a7 */ /* 0x00452400080011ff */
[----:B----4-:R-:W-:Y:S05]  /*87c0*/  @!P0 NANOSLEEP.SYNCS 0x989680 ;  /* 0x009896800000895d */ /* 0x010fea0003900000 */
[----:B------:R-:W4:Y:S02]  /*87d0*/  @!P0 SYNCS.PHASECHK.TRANS64 P0, [R0+URZ+0xd0], R4 ;  /* 0x0000d004000085a7 */ /* 0x000f2400080010ff */
[----:B----4-:R-:W-:Y:S05]  /*87e0*/  @!P0 BRA `(.L_x_131) ;  /* 0xfffffffc00f08947 */ /* 0x010fea000383ffff */
[----:B------:R-:W-:Y:S05]  /*87f0*/  BRA `(.L_x_25) ;  /* 0xffffff98007c7947 */ /* 0x000fea000383ffff */
.L_x_30:
[----:B-1----:R-:W-:-:S07]  /*8800*/  MOV R0, UR36 ;  /* 0x0000002400007c02 */ /* 0x002fce0008000f00 */
.L_x_132:
[----:B-1----:R1:W2:Y:S02]  /*8810*/  SYNCS.PHASECHK.TRANS64.TRYWAIT P0, [R0+URZ+0x1e0], R3 ;  /* 0x0001e003000075a7 */ /* 0x0022a400080011ff */
[----:B--2---:R-:W-:Y:S05]  /*8820*/  @!P0 NANOSLEEP.SYNCS 0x989680 ;  /* 0x009896800000895d */ /* 0x004fea0003900000 */
[----:B------:R-:W2:Y:S02]  /*8830*/  @!P0 SYNCS.PHASECHK.TRANS64 P0, [R0+URZ+0x1e0], R3 ;  /* 0x0001e003000085a7 */ /* 0x000ea400080010ff */
[----:B--2---:R-:W-:Y:S05]  /*8840*/  @!P0 BRA `(.L_x_132) ;  /* 0xfffffffc00f08947 */ /* 0x004fea000383ffff */
[----:B------:R-:W-:Y:S05]  /*8850*/  BRA `(.L_x_133) ;  /* 0xffffff9c00487947 */ /* 0x000fea000383ffff */
.L_x_34:
[----:B------:R-:W-:-:S07]  /*8860*/  MOV R0, UR4 ;  /* 0x0000000400007c02 */ /* 0x000fce0008000f00 */
.L_x_134:
[----:B-1----:R1:W2:Y:S02]  /*8870*/  SYNCS.PHASECHK.TRANS64.TRYWAIT P0, [R0+URZ], R2 ;  /* 0x00000002000075a7 */ /* 0x0022a400080011ff */
[----:B--2---:R-:W-:Y:S05]  /*8880*/  @!P0 NANOSLEEP.SYNCS 0x989680 ;  /* 0x009896800000895d */ /* 0x004fea0003900000 */
[----:B------:R-:W2:Y:S02]  /*8890*/  @!P0 SYNCS.PHASECHK.TRANS64 P0, [R0+URZ], R2 ;  /* 0x00000002000085a7 */ /* 0x000ea400080010ff */
[----:B--2---:R-:W-:Y:S05]  /*88a0*/  @!P0 BRA `(.L_x_134) ;  /* 0xfffffffc00f08947 */ /* 0x004fea000383ffff */
[----:B------:R-:W-:Y:S05]  /*88b0*/  BRA `(.L_x_135) ;  /* 0xffffffa000e07947 */ /* 0x000fea000383ffff */
.L_x_35:
[----:B------:R-:W-:-:S07]  /*88c0*/  MOV R0, UR5 ;  /* 0x0000000500007c02 */ /* 0x000fce0008000f00 */
.L_x_136:
[----:B-1----:R1:W2:Y:S02]  /*88d0*/  SYNCS.PHASECHK.TRANS64.TRYWAIT P0, [R0+URZ], R2 ;  /* 0x00000002000075a7 */ /* 0x0022a400080011ff */
[----:B--2---:R-:W-:Y:S05]  /*88e0*/  @!P0 NANOSLEEP.SYNCS 0x989680 ;  /* 0x009896800000895d */ /* 0x004fea0003900000 */
[----:B------:R-:W2:Y:S02]  /*88f0*/  @!P0 SYNCS.PHASECHK.TRANS64 P0, [R0+URZ], R2 ;  /* 0x00000002000085a7 */ /* 0x000ea400080010ff */
[----:B--2---:R-:W-:Y:S05]  /*8900*/  @!P0 BRA `(.L_x_136) ;  /* 0xfffffffc00f08947 */ /* 0x004fea000383ffff */
[----:B------:R-:W-:Y:S05]  /*8910*/  BRA `(.L_x_137) ;  /* 0xffffffa000f07947 */ /* 0x000fea000383ffff */
.L_x_36:
[----:B------:R-:W-:-:S07]  /*8920*/  MOV R0, UR5 ;  /* 0x0000000500007c02 */ /* 0x000fce0008000f00 */
.L_x_138:
[----:B-1----:R1:W2:Y:S02]  /*8930*/  SYNCS.PHASECHK.TRANS64.TRYWAIT P0, [R0+URZ], R2 ;  /* 0x00000002000075a7 */ /* 0x0022a400080011ff */
[----:B--2---:R-:W-:Y:S05]  /*8940*/  @!P0 NANOSLEEP.SYNCS 0x989680 ;  /* 0x009896800000895d */ /* 0x004fea0003900000 */
[----:B------:R-:W2:Y:S02]  /*8950*/  @!P0 SYNCS.PHASECHK.TRANS64 P0, [R0+URZ], R2 ;  /* 0x00000002000085a7 */ /* 0x000ea400080010ff */
[----:B--2---:R-:W-:Y:S05]  /*8960*/  @!P0 BRA `(.L_x_138) ;  /* 0xfffffffc00f08947 */ /* 0x004fea000383ffff */
[----:B------:R-:W-:Y:S05]  /*8970*/  BRA `(.L_x_139) ;  /* 0xffffffa400007947 */ /* 0x000fea000383ffff */
.L_x_37:
[----:B------:R-:W-:-:S07]  /*8980*/  MOV R0, UR5 ;  /* 0x0000000500007c02 */ /* 0x000fce0008000f00 */
.L_x_140:
[----:B-1----:R1:W2:Y:S02]  /*8990*/  SYNCS.PHASECHK.TRANS64.TRYWAIT P0, [R0+URZ], R2 ;  /* 0x00000002000075a7 */ /* 0x0022a400080011ff */
[----:B--2---:R-:W-:Y:S05]  /*89a0*/  @!P0 NANOSLEEP.SYNCS 0x989680 ;  /* 0x009896800000895d */ /* 0x004fea0003900000 */
[----:B------:R-:W2:Y:S02]  /*89b0*/  @!P0 SYNCS.PHASECHK.TRANS64 P0, [R0+URZ], R2 ;  /* 0x00000002000085a7 */ /* 0x000ea400080010ff */
[----:B--2---:R-:W-:Y:S05]  /*89c0*/  @!P0 BRA `(.L_x_140) ;  /* 0xfffffffc00f08947 */ /* 0x004fea000383ffff */
[----:B------:R-:W-:Y:S05]  /*89d0*/  BRA `(.L_x_141) ;  /* 0xffffffa400107947 */ /* 0x000fea000383ffff */
.L_x_38:
[----:B------:R-:W-:-:S07]  /*89e0*/  MOV R0, UR5 ;  /* 0x0000000500007c02 */ /* 0x000fce0008000f00 */
.L_x_142:
[----:B-1----:R1:W2:Y:S02]  /*89f0*/  SYNCS.PHASECHK.TRANS64.TRYWAIT P0, [R0+URZ], R2 ;  /* 0x00000002000075a7 */ /* 0x0022a400080011ff */
[----:B--2---:R-:W-:Y:S05]  /*8a00*/  @!P0 NANOSLEEP.SYNCS 0x989680 ;  /* 0x009896800000895d */ /* 0x004fea0003900000 */
[----:B------:R-:W2:Y:S02]  /*8a10*/  @!P0 SYNCS.PHASECHK.TRANS64 P0, [R0+URZ], R2 ;  /* 0x00000002000085a7 */ /* 0x000ea400080010ff */
[----:B--2---:R-:W-:Y:S05]  /*8a20*/  @!P0 BRA `(.L_x_142) ;  /* 0xfffffffc00f08947 */ /* 0x004fea000383ffff */
[----:B------:R-:W-:Y:S05]  /*8a30*/  BRA `(.L_x_143) ;  /* 0xffffffa400207947 */ /* 0x000fea000383ffff */
.L_x_39:
[----:B------:R-:W-:-:S07]  /*8a40*/  MOV R0, UR5 ;  /* 0x0000000500007c02 */ /* 0x000fce0008000f00 */
.L_x_144:
[----:B-1----:R1:W2:Y:S02]  /*8a50*/  SYNCS.PHASECHK.TRANS64.TRYWAIT P0, [R0+URZ], R2 ;  /* 0x00000002000075a7 */ /* 0x0022a400080011ff */
[----:B--2---:R-:W-:Y:S05]  /*8a60*/  @!P0 NANOSLEEP.SYNCS 0x989680 ;  /* 0x009896800000895d */ /* 0x004fea0003900000 */
[----:B------:R-:W2:Y:S02]  /*8a70*/  @!P0 SYNCS.PHASECHK.TRANS64 P0, [R0+URZ], R2 ;  /* 0x00000002000085a7 */ /* 0x000ea400080010ff */
[----:B--2---:R-:W-:Y:S05]  /*8a80*/  @!P0 BRA `(.L_x_144) ;  /* 0xfffffffc00f08947 */ /* 0x004fea000383ffff */
[----:B------:R-:W-:Y:S05]  /*8a90*/  BRA `(.L_x_145) ;  /* 0xffffffa400307947 */ /* 0x000fea000383ffff */
.L_x_40:
[----:B------:R-:W-:-:S07]  /*8aa0*/  MOV R0, UR5 ;  /* 0x0000000500007c02 */ /* 0x000fce0008000f00 */
.L_x_146:
[----:B-1----:R1:W2:Y:S02]  /*8ab0*/  SYNCS.PHASECHK.TRANS64.TRYWAIT P0, [R0+URZ], R2 ;  /* 0x00000002000075a7 */ /* 0x0022a400080011ff */
[----:B--2---:R-:W-:Y:S05]  /*8ac0*/  @!P0 NANOSLEEP.SYNCS 0x989680 ;  /* 0x009896800000895d */ /* 0x004fea0003900000 */
[----:B------:R-:W2:Y:S02]  /*8ad0*/  @!P0 SYNCS.PHASECHK.TRANS64 P0, [R0+URZ], R2 ;  /* 0x00000002000085a7 */ /* 0x000ea400080010ff */
[----:B--2---:R-:W-:Y:S05]  /*8ae0*/  @!P0 BRA `(.L_x_146) ;  /* 0xfffffffc00f08947 */ /* 0x004fea000383ffff */
[----:B------:R-:W-:Y:S05]  /*8af0*/  BRA `(.L_x_147) ;  /* 0xffffffa400407947 */ /* 0x000fea000383ffff */
.L_x_41:
[----:B------:R-:W-:-:S07]  /*8b00*/  MOV R0, UR5 ;  /* 0x0000000500007c02 */ /* 0x000fce0008000f00 */
.L_x_148:
[----:B-1----:R1:W2:Y:S02]  /*8b10*/  SYNCS.PHASECHK.TRANS64.TRYWAIT P0, [R0+URZ], R2 ;  /* 0x00000002000075a7 */ /* 0x0022a400080011ff */
[----:B--2---:R-:W-:Y:S05]  /*8b20*/  @!P0 NANOSLEEP.SYNCS 0x989680 ;  /* 0x009896800000895d */ /* 0x004fea0003900000 */
[----:B------:R-:W2:Y:S02]  /*8b30*/  @!P0 SYNCS.PHASECHK.TRANS64 P0, [R0+URZ], R2 ;  /* 0x00000002000085a7 */ /* 0x000ea400080010ff */
[----:B--2---:R-:W-:Y:S05]  /*8b40*/  @!P0 BRA `(.L_x_148) ;  /* 0xfffffffc00f08947 */ /* 0x004fea000383ffff */
[----:B------:R-:W-:Y:S05]  /*8b50*/  BRA `(.L_x_149) ;  /* 0xffffffa400507947 */ /* 0x000fea000383ffff */
.L_x_42:
[----:B------:R-:W-:-:S07]  /*8b60*/  MOV R0, UR5 ;  /* 0x0000000500007c02 */ /* 0x000fce0008000f00 */
.L_x_150:
[----:B-1----:R1:W2:Y:S02]  /*8b70*/  SYNCS.PHASECHK.TRANS64.TRYWAIT P0, [R0+URZ], R2 ;  /* 0x00000002000075a7 */ /* 0x0022a400080011ff */
[----:B--2---:R-:W-:Y:S05]  /*8b80*/  @!P0 NANOSLEEP.SYNCS 0x989680 ;  /* 0x009896800000895d */ /* 0x004fea0003900000 */
[----:B------:R-:W2:Y:S02]  /*8b90*/  @!P0 SYNCS.PHASECHK.TRANS64 P0, [R0+URZ], R2 ;  /* 0x00000002000085a7 */ /* 0x000ea400080010ff */
[----:B--2---:R-:W-:Y:S05]  /*8ba0*/  @!P0 BRA `(.L_x_150) ;  /* 0xfffffffc00f08947 */ /* 0x004fea000383ffff */
[----:B------:R-:W-:Y:S05]  /*8bb0*/  BRA `(.L_x_151) ;  /* 0xffffffa400607947 */ /* 0x000fea000383ffff */
.L_x_43:
[----:B------:R-:W-:-:S07]  /*8bc0*/  MOV R0, UR5 ;  /* 0x0000000500007c02 */ /* 0x000fce0008000f00 */
.L_x_152:
[----:B-1----:R1:W2:Y:S02]  /*8bd0*/  SYNCS.PHASECHK.TRANS64.TRYWAIT P0, [R0+URZ], R2 ;  /* 0x00000002000075a7 */ /* 0x0022a400080011ff */
[----:B--2---:R-:W-:Y:S05]  /*8be0*/  @!P0 NANOSLEEP.SYNCS 0x989680 ;  /* 0x009896800000895d */ /* 0x004fea0003900000 */
[----:B------:R-:W2:Y:S02]  /*8bf0*/  @!P0 SYNCS.PHASECHK.TRANS64 P0, [R0+URZ], R2 ;  /* 0x00000002000085a7 */ /* 0x000ea400080010ff */
[----:B--2---:R-:W-:Y:S05]  /*8c00*/  @!P0 BRA `(.L_x_152) ;  /* 0xfffffffc00f08947 */ /* 0x004fea000383ffff */
[----:B------:R-:W-:Y:S05]  /*8c10*/  BRA `(.L_x_153) ;  /* 0xffffffa400707947 */ /* 0x000fea000383ffff */
.L_x_44:
[----:B------:R-:W-:-:S07]  /*8c20*/  MOV R0, UR5 ;  /* 0x0000000500007c02 */ /* 0x000fce0008000f00 */
.L_x_154:
[----:B-1----:R1:W2:Y:S02]  /*8c30*/  SYNCS.PHASECHK.TRANS64.TRYWAIT P0, [R0+URZ], R2 ;  /* 0x00000002000075a7 */ /* 0x0022a400080011ff */
[----:B--2---:R-:W-:Y:S05]  /*8c40*/  @!P0 NANOSLEEP.SYNCS 0x989680 ;  /* 0x009896800000895d */ /* 0x004fea0003900000 */
[----:B------:R-:W2:Y:S02]  /*8c50*/  @!P0 SYNCS.PHASECHK.TRANS64 P0, [R0+URZ], R2 ;  /* 0x00000002000085a7 */ /* 0x000ea400080010ff */
[----:B--2---:R-:W-:Y:S05]  /*8c60*/  @!P0 BRA `(.L_x_154) ;  /* 0xfffffffc00f08947 */ /* 0x004fea000383ffff */
[----:B------:R-:W-:Y:S05]  /*8c70*/  BRA `(.L_x_155) ;  /* 0xffffffa400807947 */ /* 0x000fea000383ffff */
.L_x_45:
[----:B------:R-:W-:-:S07]  /*8c80*/  MOV R0, UR5 ;  /* 0x0000000500007c02 */ /* 0x000fce0008000f00 */
.L_x_156:
[----:B-1----:R1:W2:Y:S02]  /*8c90*/  SYNCS.PHASECHK.TRANS64.TRYWAIT P0, [R0+URZ], R2 ;  /* 0x00000002000075a7 */ /* 0x0022a400080011ff */
[----:B--2---:R-:W-:Y:S05]  /*8ca0*/  @!P0 NANOSLEEP.SYNCS 0x989680 ;  /* 0x009896800000895d */ /* 0x004fea0003900000 */
[----:B------:R-:W2:Y:S02]  /*8cb0*/  @!P0 SYNCS.PHASECHK.TRANS64 P0, [R0+URZ], R2 ;  /* 0x00000002000085a7 */ /* 0x000ea400080010ff */
[----:B--2---:R-:W-:Y:S05]  /*8cc0*/  @!P0 BRA `(.L_x_156) ;  /* 0xfffffffc00f08947 */ /* 0x004fea000383ffff */
[----:B------:R-:W-:Y:S05]  /*8cd0*/  BRA `(.L_x_157) ;  /* 0xffffffa400907947 */ /* 0x000fea000383ffff */
.L_x_46:
[----:B------:R-:W-:-:S07]  /*8ce0*/  MOV R0, UR5 ;  /* 0x0000000500007c02 */ /* 0x000fce0008000f00 */
.L_x_158:
[----:B-1----:R1:W2:Y:S02]  /*8cf0*/  SYNCS.PHASECHK.TRANS64.TRYWAIT P0, [R0+URZ], R2 ;  /* 0x00000002000075a7 */ /* 0x0022a400080011ff */
[----:B--2---:R-:W-:Y:S05]  /*8d00*/  @!P0 NANOSLEEP.SYNCS 0x989680 ;  /* 0x009896800000895d */ /* 0x004fea0003900000 */
[----:B------:R-:W2:Y:S02]  /*8d10*/  @!P0 SYNCS.PHASECHK.TRANS64 P0, [R0+URZ], R2 ;  /* 0x00000002000085a7 */ /* 0x000ea400080010ff */
[----:B--2---:R-:W-:Y:S05]  /*8d20*/  @!P0 BRA `(.L_x_158) ;  /* 0xfffffffc00f08947 */ /* 0x004fea000383ffff */
[----:B------:R-:W-:Y:S05]  /*8d30*/  BRA `(.L_x_159) ;  /* 0xffffffa400a07947 */ /* 0x000fea000383ffff */
.L_x_47:
[----:B------:R-:W-:-:S07]  /*8d40*/  MOV R0, UR5 ;  /* 0x0000000500007c02 */ /* 0x000fce0008000f00 */
.L_x_160:
[----:B-1----:R1:W2:Y:S02]  /*8d50*/  SYNCS.PHASECHK.TRANS64.TRYWAIT P0, [R0+URZ], R2 ;  /* 0x00000002000075a7 */ /* 0x0022a400080011ff */
[----:B--2---:R-:W-:Y:S05]  /*8d60*/  @!P0 NANOSLEEP.SYNCS 0x989680 ;  /* 0x009896800000895d */ /* 0x004fea0003900000 */
[----:B------:R-:W2:Y:S02]  /*8d70*/  @!P0 SYNCS.PHASECHK.TRANS64 P0, [R0+URZ], R2 ;  /* 0x00000002000085a7 */ /* 0x000ea400080010ff */
[----:B--2---:R-:W-:Y:S05]  /*8d80*/  @!P0 BRA `(.L_x_160) ;  /* 0xfffffffc00f08947 */ /* 0x004fea000383ffff */
[----:B------:R-:W-:Y:S05]  /*8d90*/  BRA `(.L_x_161) ;  /* 0xffffffa400b07947 */ /* 0x000fea000383ffff */
.L_x_48:
[----:B------:R-:W-:-:S07]  /*8da0*/  MOV R0, UR5 ;  /* 0x0000000500007c02 */ /* 0x000fce0008000f00 */
.L_x_162:
[----:B-1----:R1:W2:Y:S02]  /*8db0*/  SYNCS.PHASECHK.TRANS64.TRYWAIT P0, [R0+URZ], R2 ;  /* 0x00000002000075a7 */ /* 0x0022a400080011ff */
[----:B--2---:R-:W-:Y:S05]  /*8dc0*/  @!P0 NANOSLEEP.SYNCS 0x989680 ;  /* 0x009896800000895d */ /* 0x004fea0003900000 */
[----:B------:R-:W2:Y:S02]  /*8dd0*/  @!P0 SYNCS.PHASECHK.TRANS64 P0, [R0+URZ], R2 ;  /* 0x00000002000085a7 */ /* 0x000ea400080010ff */
[----:B--2---:R-:W-:Y:S05]  /*8de0*/  @!P0 BRA `(.L_x_162) ;  /* 0xfffffffc00f08947 */ /* 0x004fea000383ffff */
[----:B------:R-:W-:Y:S05]  /*8df0*/  BRA `(.L_x_163) ;  /* 0xffffffa400c07947 */ /* 0x000fea000383ffff */
.L_x_49:
[----:B------:R-:W-:-:S07]  /*8e00*/  MOV R0, UR5 ;  /* 0x0000000500007c02 */ /* 0x000fce0008000f00 */
.L_x_164:
[----:B-1----:R1:W2:Y:S02]  /*8e10*/  SYNCS.PHASECHK.TRANS64.TRYWAIT P0, [R0+URZ], R2 ;  /* 0x00000002000075a7 */ /* 0x0022a400080011ff */
[----:B--2---:R-:W-:Y:S05]  /*8e20*/  @!P0 NANOSLEEP.SYNCS 0x989680 ;  /* 0x009896800000895d */ /* 0x004fea0003900000 */
[----:B------:R-:W2:Y:S02]  /*8e30*/  @!P0 SYNCS.PHASECHK.TRANS64 P0, [R0+URZ], R2 ;  /* 0x00000002000085a7 */ /* 0x000ea400080010ff */
[----:B--2---:R-:W-:Y:S05]  /*8e40*/  @!P0 BRA `(.L_x_164) ;  /* 0xfffffffc00f08947 */ /* 0x004fea000383ffff */
[----:B------:R-:W-:Y:S05]  /*8e50*/  BRA `(.L_x_165) ;  /* 0xffffffa400d07947 */ /* 0x000fea000383ffff */
.L_x_50:
[----:B------:R-:W-:-:S07]  /*8e60*/  MOV R0, UR5 ;  /* 0x0000000500007c02 */ /* 0x000fce0008000f00 */
.L_x_166:
[----:B-1----:R1:W2:Y:S02]  /*8e70*/  SYNCS.PHASECHK.TRANS64.TRYWAIT P0, [R0+URZ], R2 ;  /* 0x00000002000075a7 */ /* 0x0022a400080011ff */
[----:B--2---:R-:W-:Y:S05]  /*8e80*/  @!P0 NANOSLEEP.SYNCS 0x989680 ;  /* 0x009896800000895d */ /* 0x004fea0003900000 */
[----:B------:R-:W2:Y:S02]  /*8e90*/  @!P0 SYNCS.PHASECHK.TRANS64 P0, [R0+URZ], R2 ;  /* 0x00000002000085a7 */ /* 0x000ea400080010ff */
[----:B--2---:R-:W-:Y:S05]  /*8ea0*/  @!P0 BRA `(.L_x_166) ;  /* 0xfffffffc00f08947 */ /* 0x004fea000383ffff */
[----:B------:R-:W-:Y:S05]  /*8eb0*/  BRA `(.L_x_167) ;  /* 0xffffffa400e07947 */ /* 0x000fea000383ffff */
.L_x_51:
[----:B------:R-:W-:-:S07]  /*8ec0*/  MOV R0, UR5 ;  /* 0x0000000500007c02 */ /* 0x000fce0008000f00 */
.L_x_168:
[----:B-1----:R1:W2:Y:S02]  /*8ed0*/  SYNCS.PHASECHK.TRANS64.TRYWAIT P0, [R0+URZ], R2 ;  /* 0x00000002000075a7 */ /* 0x0022a400080011ff */
[----:B--2---:R-:W-:Y:S05]  /*8ee0*/  @!P0 NANOSLEEP.SYNCS 0x989680 ;  /* 0x009896800000895d */ /* 0x004fea0003900000 */
[----:B------:R-:W2:Y:S02]  /*8ef0*/  @!P0 SYNCS.PHASECHK.TRANS64 P0, [R0+URZ], R2 ;  /* 0x00000002000085a7 */ /* 0x000ea400080010ff */
[----:B--2---:R-:W-:Y:S05]  /*8f00*/  @!P0 BRA `(.L_x_168) ;  /* 0xfffffffc00f08947 */ /* 0x004fea000383ffff */
[----:B------:R-:W-:Y:S05]  /*8f10*/  BRA `(.L_x_169) ;  /* 0xffffffa400f07947 */ /* 0x000fea000383ffff */
.L_x_52:
[----:B------:R-:W-:-:S07]  /*8f20*/  MOV R0, UR5 ;  /* 0x0000000500007c02 */ /* 0x000fce0008000f00 */
.L_x_170:
[----:B-1----:R1:W2:Y:S02]  /*8f30*/  SYNCS.PHASECHK.TRANS64.TRYWAIT P0, [R0+URZ], R2 ;  /* 0x00000002000075a7 */ /* 0x0022a400080011ff */
[----:B--2---:R-:W-:Y:S05]  /*8f40*/  @!P0 NANOSLEEP.SYNCS 0x989680 ;  /* 0x009896800000895d */ /* 0x004fea0003900000 */
[----:B------:R-:W2:Y:S02]  /*8f50*/  @!P0 SYNCS.PHASECHK.TRANS64 P0, [R0+URZ], R2 ;  /* 0x00000002000085a7 */ /* 0x000ea400080010ff */
[----:B--2---:R-:W-:Y:S05]  /*8f60*/  @!P0 BRA `(.L_x_170) ;  /* 0xfffffffc00f08947 */ /* 0x004fea000383ffff */
[----:B------:R-:W-:Y:S05]  /*8f70*/  BRA `(.L_x_171) ;  /* 0xffffffa800007947 */ /* 0x000fea000383ffff */
.L_x_53:
[----:B------:R-:W-:-:S07]  /*8f80*/  MOV R0, UR5 ;  /* 0x0000000500007c02 */ /* 0x000fce0008000f00 */
.L_x_172:
[----:B-1----:R1:W2:Y:S02]  /*8f90*/  SYNCS.PHASECHK.TRANS64.TRYWAIT P0, [R0+URZ], R2 ;  /* 0x00000002000075a7 */ /* 0x0022a400080011ff */
[----:B--2---:R-:W-:Y:S05]  /*8fa0*/  @!P0 NANOSLEEP.SYNCS 0x989680 ;  /* 0x009896800000895d */ /* 0x004fea0003900000 */
[----:B------:R-:W2:Y:S02]  /*8fb0*/  @!P0 SYNCS.PHASECHK.TRANS64 P0, [R0+URZ], R2 ;  /* 0x00000002000085a7 */ /* 0x000ea400080010ff */
[----:B--2---:R-:W-:Y:S05]  /*8fc0*/  @!P0 BRA `(.L_x_172) ;  /* 0xfffffffc00f08947 */ /* 0x004fea000383ffff */
[----:B------:R-:W-:Y:S05]  /*8fd0*/  BRA `(.L_x_173) ;  /* 0xffffffa800107947 */ /* 0x000fea000383ffff */
.L_x_54:
[----:B------:R-:W-:-:S07]  /*8fe0*/  MOV R0, UR5 ;  /* 0x0000000500007c02 */ /* 0x000fce0008000f00 */
.L_x_174:
[----:B-1----:R1:W2:Y:S02]  /*8ff0*/  SYNCS.PHASECHK.TRANS64.TRYWAIT P0, [R0+URZ], R2 ;  /* 0x00000002000075a7 */ /* 0x0022a400080011ff */
[----:B--2---:R-:W-:Y:S05]  /*9000*/  @!P0 NANOSLEEP.SYNCS 0x989680 ;  /* 0x009896800000895d */ /* 0x004fea0003900000 */
[----:B------:R-:W2:Y:S02]  /*9010*/  @!P0 SYNCS.PHASECHK.TRANS64 P0, [R0+URZ], R2 ;  /* 0x00000002000085a7 */ /* 0x000ea400080010ff */
[----:B--2---:R-:W-:Y:S05]  /*9020*/  @!P0 BRA `(.L_x_174) ;  /* 0xfffffffc00f08947 */ /* 0x004fea000383ffff */
[----:B------:R-:W-:Y:S05]  /*9030*/  BRA `(.L_x_175) ;  /* 0xffffffa800207947 */ /* 0x000fea000383ffff */
.L_x_55:
[----:B------:R-:W-:-:S07]  /*9040*/  MOV R0, UR5 ;  /* 0x0000000500007c02 */ /* 0x000fce0008000f00 */
.L_x_176:
[----:B-1----:R1:W2:Y:S02]  /*9050*/  SYNCS.PHASECHK.TRANS64.TRYWAIT P0, [R0+URZ], R2 ;  /* 0x00000002000075a7 */ /* 0x0022a400080011ff */
[----:B--2---:R-:W-:Y:S05]  /*9060*/  @!P0 NANOSLEEP.SYNCS 0x989680 ;  /* 0x009896800000895d */ /* 0x004fea0003900000 */
[----:B------:R-:W2:Y:S02]  /*9070*/  @!P0 SYNCS.PHASECHK.TRANS64 P0, [R0+URZ], R2 ;  /* 0x00000002000085a7 */ /* 0x000ea400080010ff */
[----:B--2---:R-:W-:Y:S05]  /*9080*/  @!P0 BRA `(.L_x_176) ;  /* 0xfffffffc00f08947 */ /* 0x004fea000383ffff */
[----:B------:R-:W-:Y:S05]  /*9090*/  BRA `(.L_x_177) ;  /* 0xffffffa800307947 */ /* 0x000fea000383ffff */
.L_x_56:
[----:B------:R-:W-:-:S07]  /*90a0*/  MOV R0, UR5 ;  /* 0x0000000500007c02 */ /* 0x000fce0008000f00 */
.L_x_178:
[----:B-1----:R1:W2:Y:S02]  /*90b0*/  SYNCS.PHASECHK.TRANS64.TRYWAIT P0, [R0+URZ], R2 ;  /* 0x00000002000075a7 */ /* 0x0022a400080011ff */
[----:B--2---:R-:W-:Y:S05]  /*90c0*/  @!P0 NANOSLEEP.SYNCS 0x989680 ;  /* 0x009896800000895d */ /* 0x004fea0003900000 */
[----:B------:R-:W2:Y:S02]  /*90d0*/  @!P0 SYNCS.PHASECHK.TRANS64 P0, [R0+URZ], R2 ;  /* 0x00000002000085a7 */ /* 0x000ea400080010ff */
[----:B--2---:R-:W-:Y:S05]  /*90e0*/  @!P0 BRA `(.L_x_178) ;  /* 0xfffffffc00f08947 */ /* 0x004fea000383ffff */
[----:B------:R-:W-:Y:S05]  /*90f0*/  BRA `(.L_x_179) ;  /* 0xffffffa800407947 */ /* 0x000fea000383ffff */
.L_x_57:
[----:B------:R-:W-:-:S07]  /*9100*/  MOV R0, UR5 ;  /* 0x0000000500007c02 */ /* 0x000fce0008000f00 */
.L_x_180:
[----:B-1----:R1:W2:Y:S02]  /*9110*/  SYNCS.PHASECHK.TRANS64.TRYWAIT P0, [R0+URZ], R2 ;  /* 0x00000002000075a7 */ /* 0x0022a400080011ff */
[----:B--2---:R-:W-:Y:S05]  /*9120*/  @!P0 NANOSLEEP.SYNCS 0x989680 ;  /* 0x009896800000895d */ /* 0x004fea0003900000 */
[----:B------:R-:W2:Y:S02]  /*9130*/  @!P0 SYNCS.PHASECHK.TRANS64 P0, [R0+URZ], R2 ;  /* 0x00000002000085a7 */ /* 0x000ea400080010ff */
[----:B--2---:R-:W-:Y:S05]  /*9140*/  @!P0 BRA `(.L_x_180) ;  /* 0xfffffffc00f08947 */ /* 0x004fea000383ffff */
[----:B------:R-:W-:Y:S05]  /*9150*/  BRA `(.L_x_181) ;  /* 0xffffffa800507947 */ /* 0x000fea000383ffff */
.L_x_58:
[----:B------:R-:W-:-:S07]  /*9160*/  MOV R0, UR5 ;  /* 0x0000000500007c02 */ /* 0x000fce0008000f00 */
.L_x_182:
[----:B-1----:R1:W2:Y:S02]  /*9170*/  SYNCS.PHASECHK.TRANS64.TRYWAIT P0, [R0+URZ], R2 ;  /* 0x00000002000075a7 */ /* 0x0022a400080011ff */
[----:B--2---:R-:W-:Y:S05]  /*9180*/  @!P0 NANOSLEEP.SYNCS 0x989680 ;  /* 0x009896800000895d */ /* 0x004fea0003900000 */
[----:B------:R-:W2:Y:S02]  /*9190*/  @!P0 SYNCS.PHASECHK.TRANS64 P0, [R0+URZ], R2 ;  /* 0x00000002000085a7 */ /* 0x000ea400080010ff */
[----:B--2---:R-:W-:Y:S05]  /*91a0*/  @!P0 BRA `(.L_x_182) ;  /* 0xfffffffc00f08947 */ /* 0x004fea000383ffff */
[----:B------:R-:W-:Y:S05]  /*91b0*/  BRA `(.L_x_183) ;  /* 0xffffffa800607947 */ /* 0x000fea000383ffff */
.L_x_61:
[----:B------:R-:W-:-:S07]  /*91c0*/  MOV R4, UR4 ;  /* 0x0000000400047c02 */ /* 0x000fce0008000f00 */
.L_x_184:
[----:B--2---:R2:W3:Y:S02]  /*91d0*/  SYNCS.PHASECHK.TRANS64.TRYWAIT P1, [R4+URZ+0x1e8], R6 ;  /* 0x0001e806040075a7 */ /* 0x0044e400080211ff */
[----:B---3--:R-:W-:Y:S05]  /*91e0*/  @!P1 NANOSLEEP.SYNCS 0x989680 ;  /* 0x009896800000995d */ /* 0x008fea0003900000 */
[----:B------:R-:W3:Y:S02]  /*91f0*/  @!P1 SYNCS.PHASECHK.TRANS64 P1, [R4+URZ+0x1e8], R6 ;  /* 0x0001e806040095a7 */ /* 0x000ee400080210ff */
[----:B---3--:R-:W-:Y:S05]  /*9200*/  @!P1 BRA `(.L_x_184) ;  /* 0xfffffffc00f09947 */ /* 0x008fea000383ffff */
[----:B------:R-:W-:Y:S05]  /*9210*/  BRA `(.L_x_185) ;  /* 0xffffffa800d07947 */ /* 0x000fea000383ffff */
.L_x_62:
[----:B--2---:R-:W-:-:S07]  /*9220*/  MOV R4, UR4 ;  /* 0x0000000400047c02 */ /* 0x004fce0008000f00 */
.L_x_186:
[----:B--2---:R2:W3:Y:S02]  /*9230*/  SYNCS.PHASECHK.TRANS64.TRYWAIT P1, [R4+URZ+0x1e0], R5 ;  /* 0x0001e005040075a7 */ /* 0x0044e400080211ff */
[----:B---3--:R-:W-:Y:S05]  /*9240*/  @!P1 NANOSLEEP.SYNCS 0x989680 ;  /* 0x009896800000995d */ /* 0x008fea0003900000 */
[----:B------:R-:W3:Y:S02]  /*9250*/  @!P1 SYNCS.PHASECHK.TRANS64 P1, [R4+URZ+0x1e0], R5 ;  /* 0x0001e005040095a7 */ /* 0x000ee400080210ff */
[----:B---3--:R-:W-:Y:S05]  /*9260*/  @!P1 BRA `(.L_x_186) ;  /* 0xfffffffc00f09947 */ /* 0x008fea000383ffff */
[----:B------:R-:W-:Y:S05]  /*9270*/  BRA `(.L_x_187) ;  /* 0xffffffa800d87947 */ /* 0x000fea000383ffff */
.L_x_70:
[----:B------:R-:W-:-:S07]  /*9280*/  MOV R0, UR18 ;  /* 0x0000001200007c02 */ /* 0x000fce0008000f00 */
.L_x_188:
[----:B-1----:R1:W2:Y:S02]  /*9290*/  SYNCS.PHASECHK.TRANS64.TRYWAIT P0, [R0+URZ+0x1e0], R4 ;  /* 0x0001e004000075a7 */ /* 0x0022a400080011ff */
[----:B--2---:R-:W-:Y:S05]  /*92a0*/  @!P0 NANOSLEEP.SYNCS 0x989680 ;  /* 0x009896800000895d */ /* 0x004fea0003900000 */
[----:B------:R-:W2:Y:S02]  /*92b0*/  @!P0 SYNCS.PHASECHK.TRANS64 P0, [R0+URZ+0x1e0], R4 ;  /* 0x0001e004000085a7 */ /* 0x000ea400080010ff */
[----:B--2---:R-:W-:Y:S05]  /*92c0*/  @!P0 BRA `(.L_x_188) ;  /* 0xfffffffc00f08947 */ /* 0x004fea000383ffff */
[----:B------:R-:W-:Y:S05]  /*92d0*/  BRA `(.L_x_189) ;  /* 0xffffffb000507947 */ /* 0x000fea000383ffff */
.L_x_71:
[----:B------:R-:W-:-:S07]  /*92e0*/  MOV R4, UR22 ;  /* 0x0000001600047c02 */ /* 0x000fce0008000f00 */
.L_x_190:
[----:B-1----:R1:W2:Y:S02]  /*92f0*/  SYNCS.PHASECHK.TRANS64.TRYWAIT P0, [R4+URZ+0x200], R0 ;  /* 0x00020000040075a7 */ /* 0x0022a400080011ff */
[----:B--2---:R-:W-:Y:S05]  /*9300*/  @!P0 NANOSLEEP.SYNCS 0x989680 ;  /* 0x009896800000895d */ /* 0x004fea0003900000 */
[----:B------:R-:W2:Y:S02]  /*9310*/  @!P0 SYNCS.PHASECHK.TRANS64 P0, [R4+URZ+0x200], R0 ;  /* 0x00020000040085a7 */ /* 0x000ea400080010ff */
[----:B--2---:R-:W-:Y:S05]  /*9320*/  @!P0 BRA `(.L_x_190) ;  /* 0xfffffffc00f08947 */ /* 0x004fea000383ffff */
[----:B------:R-:W-:Y:S05]  /*9330*/  BRA `(.L_x_191) ;  /* 0xffffffb0006c7947 */ /* 0x000fea000383ffff */
.L_x_74:
[----:B-1----:R-:W-:Y:S07]  /*9340*/  MOV R0, UR16 ;  /* 0x0000001000007c02 */ /* 0x002fee0008000f00 */
.L_x_192:
[----:B-1----:R1:W2:Y:S02]  /*9350*/  SYNCS.PHASECHK.TRANS64.TRYWAIT P0, [R0+URZ], R5 ;  /* 0x00000005000075a7 */ /* 0x0022a400080011ff */
[----:B--2---:R-:W-:Y:S05]  /*9360*/  @!P0 NANOSLEEP.SYNCS 0x989680 ;  /* 0x009896800000895d */ /* 0x004fea0003900000 */
[----:B------:R-:W2:Y:S02]  /*9370*/  @!P0 SYNCS.PHASECHK.TRANS64 P0, [R0+URZ], R5 ;  /* 0x00000005000085a7 */ /* 0x000ea400080010ff */
[----:B--2---:R-:W-:Y:S05]  /*9380*/  @!P0 BRA `(.L_x_192) ;  /* 0xfffffffc00f08947 */ /* 0x004fea000383ffff */
[----:B------:R-:W-:Y:S05]  /*9390*/  BRA `(.L_x_73) ;  /* 0xffffffb000907947 */ /* 0x000fea000383ffff */
.L_x_77:
[----:B------:R-:W-:-:S07]  /*93a0*/  MOV R0, UR4 ;  /* 0x0000000400007c02 */ /* 0x000fce0008000f00 */
.L_x_193:
[----:B-1----:R1:W3:Y:S02]  /*93b0*/  SYNCS.PHASECHK.TRANS64.TRYWAIT P0, [R0+URZ], R2 ;  /* 0x00000002000075a7 */ /* 0x0022e400080011ff */
[----:B---3--:R-:W-:Y:S05]  /*93c0*/  @!P0 NANOSLEEP.SYNCS 0x989680 ;  /* 0x009896800000895d */ /* 0x008fea0003900000 */
[----:B------:R-:W3:Y:S02]  /*93d0*/  @!P0 SYNCS.PHASECHK.TRANS64 P0, [R0+URZ], R2 ;  /* 0x00000002000085a7 */ /* 0x000ee400080010ff */
[----:B---3--:R-:W-:Y:S05]  /*93e0*/  @!P0 BRA `(.L_x_193) ;  /* 0xfffffffc00f08947 */ /* 0x008fea000383ffff */
[----:B------:R-:W-:Y:S05]  /*93f0*/  BRA `(.L_x_194) ;  /* 0xffffffb4005c7947 */ /* 0x000fea000383ffff */
.L_x_78:
[----:B------:R-:W-:-:S07]  /*9400*/  MOV R0, UR4 ;  /* 0x0000000400007c02 */ /* 0x000fce0008000f00 */
.L_x_195:
[----:B-1----:R1:W2:Y:S02]  /*9410*/  SYNCS.PHASECHK.TRANS64.TRYWAIT P0, [R0+URZ], R2 ;  /* 0x00000002000075a7 */ /* 0x0022a400080011ff */
[----:B--2---:R-:W-:Y:S05]  /*9420*/  @!P0 NANOSLEEP.SYNCS 0x989680 ;  /* 0x009896800000895d */ /* 0x004fea0003900000 */
[----:B------:R-:W2:Y:S02]  /*9430*/  @!P0 SYNCS.PHASECHK.TRANS64 P0, [R0+URZ], R2 ;  /* 0x00000002000085a7 */ /* 0x000ea400080010ff */
[----:B--2---:R-:W-:Y:S05]  /*9440*/  @!P0 BRA `(.L_x_195) ;  /* 0xfffffffc00f08947 */ /* 0x004fea000383ffff */
[----:B------:R-:W-:Y:S05]  /*9450*/  BRA `(.L_x_196) ;  /* 0xffffffb400687947 */ /* 0x000fea000383ffff */
.L_x_83:
[----:B------:R-:W-:Y:S07]  /*9460*/  MOV R0, UR24 ;  /* 0x0000001800007c02 */ /* 0x000fee0008000f00 */
.L_x_197:
[----:B--2---:R2:W4:Y:S02]  /*9470*/  SYNCS.PHASECHK.TRANS64.TRYWAIT P0, [R0+URZ+0x1e0], R4 ;  /* 0x0001e004000075a7 */ /* 0x00452400080011ff */
[----:B----4-:R-:W-:Y:S05]  /*9480*/  @!P0 NANOSLEEP.SYNCS 0x989680 ;  /* 0x009896800000895d */ /* 0x010fea0003900000 */
[----:B------:R-:W4:Y:S02]  /*9490*/  @!P0 SYNCS.PHASECHK.TRANS64 P0, [R0+URZ+0x1e0], R4 ;  /* 0x0001e004000085a7 */ /* 0x000f2400080010ff */
[----:B----4-:R-:W-:Y:S05]  /*94a0*/  @!P0 BRA `(.L_x_197) ;  /* 0xfffffffc00f08947 */ /* 0x010fea000383ffff */
[----:B------:R-:W-:Y:S05]  /*94b0*/  BRA `(.L_x_198) ;  /* 0xffffffb800a47947 */ /* 0x000fea000383ffff */
.L_x_86:
[----:B------:R-:W-:Y:S07]  /*94c0*/  MOV R0, UR24 ;  /* 0x0000001800007c02 */ /* 0x000fee0008000f00 */
.L_x_199:
[----:B--2---:R2:W4:Y:S02]  /*94d0*/  SYNCS.PHASECHK.TRANS64.TRYWAIT P3, [R0+URZ+0x1d8], R8 ;  /* 0x0001d808000075a7 */ /* 0x00452400080611ff */
[----:B----4-:R-:W-:Y:S05]  /*94e0*/  @!P3 NANOSLEEP.SYNCS 0x989680 ;  /* 0x009896800000b95d */ /* 0x010fea0003900000 */
[----:B------:R-:W4:Y:S02]  /*94f0*/  @!P3 SYNCS.PHASECHK.TRANS64 P3, [R0+URZ+0x1d8], R8 ;  /* 0x0001d8080000b5a7 */ /* 0x000f2400080610ff */
[----:B----4-:R-:W-:Y:S05]  /*9500*/  @!P3 BRA `(.L_x_199) ;  /* 0xfffffffc00f0b947 */ /* 0x010fea000383ffff */
[----:B------:R-:W-:Y:S05]  /*9510*/  BRA `(.L_x_85) ;  /* 0xffffffc000007947 */ /* 0x000fea000383ffff */
.L_x_89:
[----:B------:R-:W-:Y:S07]  /*9520*/  MOV R8, UR7 ;  /* 0x0000000700087c02 */ /* 0x000fee0008000f00 */
.L_x_200:
[----:B-1----:R1:W2:Y:S02]  /*9530*/  SYNCS.PHASECHK.TRANS64.TRYWAIT P1, [R8+URZ+0x1b8], R14 ;  /* 0x0001b80e080075a7 */ /* 0x0022a400080211ff */
[----:B--2---:R-:W-:Y:S05]  /*9540*/  @!P1 NANOSLEEP.SYNCS 0x989680 ;  /* 0x009896800000995d */ /* 0x004fea0003900000 */
[----:B------:R-:W2:Y:S02]  /*9550*/  @!P1 SYNCS.PHASECHK.TRANS64 P1, [R8+URZ+0x1b8], R14 ;  /* 0x0001b80e080095a7 */ /* 0x000ea400080210ff */
[----:B--2---:R-:W-:Y:S05]  /*9560*/  @!P1 BRA `(.L_x_200) ;  /* 0xfffffffc00f09947 */ /* 0x004fea000383ffff */
[----:B------:R-:W-:Y:S05]  /*9570*/  BRA `(.L_x_201) ;  /* 0xffffffc000b47947 */ /* 0x000fea000383ffff */
.L_x_90:
[----:B------:R-:W-:Y:S07]  /*9580*/  MOV R0, UR4 ;  /* 0x0000000400007c02 */ /* 0x000fee0008000f00 */
.L_x_202:
[----:B-1----:R1:W2:Y:S02]  /*9590*/  SYNCS.PHASECHK.TRANS64.TRYWAIT P0, [R0+URZ+0x1b8], R8 ;  /* 0x0001b808000075a7 */ /* 0x0022a400080011ff */
[----:B--2---:R-:W-:Y:S05]  /*95a0*/  @!P0 NANOSLEEP.SYNCS 0x989680 ;  /* 0x009896800000895d */ /* 0x004fea0003900000 */
[----:B------:R-:W2:Y:S02]  /*95b0*/  @!P0 SYNCS.PHASECHK.TRANS64 P0, [R0+URZ+0x1b8], R8 ;  /* 0x0001b808000085a7 */ /* 0x000ea400080010ff */
[----:B--2---:R-:W-:Y:S05]  /*95c0*/  @!P0 BRA `(.L_x_202) ;  /* 0xfffffffc00f08947 */ /* 0x004fea000383ffff */
[----:B------:R-:W-:Y:S05]  /*95d0*/  BRA `(.L_x_203) ;  /* 0xffffffc400207947 */ /* 0x000fea000383ffff */
.L_x_92:
[----:B------:R-:W-:-:S07]  /*95e0*/  MOV R0, UR4 ;  /* 0x0000000400007c02 */ /* 0x000fce0008000f00 */
.L_x_204:
[----:B-1----:R1:W4:Y:S02]  /*95f0*/  SYNCS.PHASECHK.TRANS64.TRYWAIT P0, [R0+URZ], R2 ;  /* 0x00000002000075a7 */ /* 0x00232400080011ff */
[----:B----4-:R-:W-:Y:S05]  /*9600*/  @!P0 NANOSLEEP.SYNCS 0x989680 ;  /* 0x009896800000895d */ /* 0x010fea0003900000 */
[----:B------:R-:W4:Y:S02]  /*9610*/  @!P0 SYNCS.PHASECHK.TRANS64 P0, [R0+URZ], R2 ;  /* 0x00000002000085a7 */ /* 0x000f2400080010ff */
[----:B----4-:R-:W-:Y:S05]  /*9620*/  @!P0 BRA `(.L_x_204) ;  /* 0xfffffffc00f08947 */ /* 0x010fea000383ffff */
[----:B------:R-:W-:Y:S05]  /*9630*/  BRA `(.L_x_205) ;  /* 0xffffffc400a87947 */ /* 0x000fea000383ffff */
.L_x_93:
[----:B-1----:R1:W4:Y:S02]  /*9640*/  SYNCS.PHASECHK.TRANS64.TRYWAIT P0, [R2+URZ], R3 ;  /* 0x00000003020075a7 */ /* 0x00232400080011ff */
[----:B----4-:R-:W-:Y:S05]  /*9650*/  @!P0 NANOSLEEP.SYNCS 0x989680 ;  /* 0x009896800000895d */ /* 0x010fea0003900000 */
[----:B------:R-:W4:Y:S02]  /*9660*/  @!P0 SYNCS.PHASECHK.TRANS64 P0, [R2+URZ], R3 ;  /* 0x00000003020085a7 */ /* 0x000f2400080010ff */
[----:B----4-:R-:W-:Y:S05]  /*9670*/  @!P0 BRA `(.L_x_93) ;  /* 0xfffffffc00f08947 */ /* 0x010fea000383ffff */
[----:B------:R-:W-:Y:S05]  /*9680*/  BRA `(.L_x_206) ;  /* 0xffffffc400d47947 */ /* 0x000fea000383ffff */
.L_x_95:
[----:B------:R-:W-:Y:S07]  /*9690*/  MOV R0, UR49 ;  /* 0x0000003100007c02 */ /* 0x000fee0008000f00 */
.L_x_207:
[----:B-1----:R1:W2:Y:S02]  /*96a0*/  SYNCS.PHASECHK.TRANS64.TRYWAIT P0, [R0+URZ+0x1e0], R2 ;  /* 0x0001e002000075a7 */ /* 0x0022a400080011ff */
[----:B--2---:R-:W-:Y:S05]  /*96b0*/  @!P0 NANOSLEEP.SYNCS 0x989680 ;  /* 0x009896800000895d */ /* 0x004fea0003900000 */
[----:B------:R-:W2:Y:S02]  /*96c0*/  @!P0 SYNCS.PHASECHK.TRANS64 P0, [R0+URZ+0x1e0], R2 ;  /* 0x0001e002000085a7 */ /* 0x000ea400080010ff */
[----:B--2---:R-:W-:Y:S05]  /*96d0*/  @!P0 BRA `(.L_x_207) ;  /* 0xfffffffc00f08947 */ /* 0x004fea000383ffff */
[----:B------:R-:W-:Y:S05]  /*96e0*/  BRA `(.L_x_208) ;  /* 0xffffffc800c47947 */ /* 0x000fea000383ffff */
.L_x_105:
[----:B-1----:R1:W2:Y:S02]  /*96f0*/  SYNCS.PHASECHK.TRANS64.TRYWAIT P1, [R0+URZ+0x1a0], R4 ;  /* 0x0001a004000075a7 */ /* 0x0022a400080211ff */
[----:B--2---:R-:W-:Y:S05]  /*9700*/  @!P1 NANOSLEEP.SYNCS 0x989680 ;  /* 0x009896800000995d */ /* 0x004fea0003900000 */
[----:B------:R-:W2:Y:S02]  /*9710*/  @!P1 SYNCS.PHASECHK.TRANS64 P1, [R0+URZ+0x1a0], R4 ;  /* 0x0001a004000095a7 */ /* 0x000ea400080210ff */
[----:B--2---:R-:W-:Y:S05]  /*9720*/  @!P1 BRA `(.L_x_105) ;  /* 0xfffffffc00f09947 */ /* 0x004fea000383ffff */
[----:B------:R-:W-:Y:S05]  /*9730*/  BRA `(.L_x_104) ;  /* 0xffffffd8006c7947 */ /* 0x000fea000383ffff */
.L_x_107:
[----:B-1----:R1:W4:Y:S02]  /*9740*/  SYNCS.PHASECHK.TRANS64.TRYWAIT P0, [R27+URZ+0x1f0], R3 ;  /* 0x0001f0031b0075a7 */ /* 0x00232400080011ff */
[----:B----4-:R-:W-:Y:S05]  /*9750*/  @!P0 NANOSLEEP.SYNCS 0x989680 ;  /* 0x009896800000895d */ /* 0x010fea0003900000 */
[----:B------:R-:W4:Y:S02]  /*9760*/  @!P0 SYNCS.PHASECHK.TRANS64 P0, [R27+URZ+0x1f0], R3 ;  /* 0x0001f0031b0085a7 */ /* 0x000f2400080010ff */
[----:B----4-:R-:W-:Y:S05]  /*9770*/  @!P0 BRA `(.L_x_107) ;  /* 0xfffffffc00f08947 */ /* 0x010fea000383ffff */
[----:B------:R-:W-:Y:S05]  /*9780*/  BRA `(.L_x_106) ;  /* 0xffffffd800c07947 */ /* 0x000fea000383ffff */
.L_x_118:
[----:B-1----:R1:W2:Y:S02]  /*9790*/  SYNCS.PHASECHK.TRANS64.TRYWAIT P0, [R3+URZ+0x1a0], R71 ;  /* 0x0001a047030075a7 */ /* 0x0022a400080011ff */
[----:B--2---:R-:W-:Y:S05]  /*97a0*/  @!P0 NANOSLEEP.SYNCS 0x989680 ;  /* 0x009896800000895d */ /* 0x004fea0003900000 */
[----:B------:R-:W2:Y:S02]  /*97b0*/  @!P0 SYNCS.PHASECHK.TRANS64 P0, [R3+URZ+0x1a0], R71 ;  /* 0x0001a047030085a7 */ /* 0x000ea400080010ff */
[----:B--2---:R-:W-:Y:S05]  /*97c0*/  @!P0 BRA `(.L_x_118) ;  /* 0xfffffffc00f08947 */ /* 0x004fea000383ffff */
[----:B------:R-:W-:Y:S05]  /*97d0*/  BRA `(.L_x_117) ;  /* 0xffffffe000e47947 */ /* 0x000fea000383ffff */
        .weak           $__internal_0_$__cuda_sm10x_tcgen05_guardrail_trap_col_being_dealloced_not_returned_by_alloc
        .type           $__internal_0_$__cuda_sm10x_tcgen05_guardrail_trap_col_being_dealloced_not_returned_by_alloc,@function
        .size           $__internal_0_$__cuda_sm10x_tcgen05_guardrail_trap_col_being_dealloced_not_returned_by_alloc,($__internal_1_$__cuda_sm10x_tcgen05_guardrail_trap_phase_invalid_during_alloc - $__internal_0_$__cuda_sm10x_tcgen05_guardrail_trap_col_being_dealloced_not_returned_by_alloc)
$__internal_0_$__cuda_sm10x_tcgen05_guardrail_trap_col_being_dealloced_not_returned_by_alloc:
[----:B------:R-:W-:Y:S05]  /*97e0*/  BPT.TRAP 0x1 ;  /* 0x000000040000795c */ /* 0x000fea0000300000 */
[----:B------:R-:W-:-:S04]  /*97f0*/  MOV R3, 0x0 ;  /* 0x0000000000037802 */ /* 0x000fc80000000f00 */
[----:B------:R-:W-:Y:S05]  /*9800*/  RET.REL.NODEC R2 `(_ZN7cutlass13device_kernelINS_4conv6kernel13ConvUniversalINS1_16ConvProblemShapeILNS1_8OperatorE1ELi3EEENS1_10collective14CollectiveConvINS1_47MainloopSm100TmaUmmaWarpSpecializedImplicitGemmILS5_1ELi26ELi3ELi1ELi2EN4cute5tupleIJNSA_1CILi1EEESD_SD_EEEEENSB_IJNSC_ILi64EEESG_NSB_IJNSC_ILi32EEEEEEEEENS_6half_tESK_NSA_8TiledMMAINSA_8MMA_AtomIJNSA_20SM100_MMA_F16BF16_SSISK_SK_fLi64ELi64ELNSA_4UMMA5MajorE0ELSP_1ELNSO_7ScaleInE0ELSQ_0EEEEEENSA_6LayoutISE_NSB_IJNSC_ILi0EEESU_SU_EEEEENSB_IJNSA_10UnderscoreESX_SX_EEEEENS7_6detail27Sm100ImplicitGemmTileTraitsINSA_20SM90_TMA_LOAD_IM2COLENSA_14ComposedLayoutINSA_7SwizzleILi2ELi4ELi3EEENSA_18smem_ptr_flag_bitsILi16EEENST_INSB_IJNSC_ILi8EEESH_EEENSB_IJSH_SD_EEEEEEEvEENS11_INSA_13SM90_TMA_LOADENS13_INS14_ILi3ELi4ELi3EEES17_NST_INSB_IJSG_S18_EEENSB_IJSD_SG_EEEEEEEvEEEENS_8epilogue10collective18CollectiveEpilogueINS1M_23Sm100TmaWarpSpecializedILi3ELi2ELi16ELb1ELb0EEEJSJ_NSB_IJNST_ISG_SD_EENST_ISH_SD_EEEEESK_NSB_IJNSB_IJllllEEESD_SU_EEESK_S1V_NS1M_6fusion15FusionCallbacksIS1Q_NS1W_17LinearCombinationISK_fSK_fLNS_15FloatRoundStyleE2EEESJ_S1T_JEEENSA_5SM1004TMEM4LOAD26SM100_TMEM_LOAD_16dp256b4xES12_S1C_NSA_17SM75_U32x4_LDSM_NENSA_21SM90_TMA_STORE_IM2COLES1C_NSA_17SM90_U32x4_STSM_NENSA_39AutoVectorizingCopyWithAssumedAlignmentILi128EEEEEEvvEEEEvNT_6ParamsE) ;  /* 0xffffff6402fc7950 */ /* 0x000fea0003c3ffff */
        .weak           $__internal_1_$__cuda_sm10x_tcgen05_guardrail_trap_phase_invalid_during_alloc
        .type           $__internal_1_$__cuda_sm10x_tcgen05_guardrail_trap_phase_invalid_during_alloc,@function
        .size           $__internal_1_$__cuda_sm10x_tcgen05_guardrail_trap_phase_invalid_during_alloc,($__internal_2_$__cuda_sm10x_tcgen05_guardrail_trap_unallocated_columns_being_dealloced - $__internal_1_$__cuda_sm10x_tcgen05_guardrail_trap_phase_invalid_during_alloc)
$__internal_1_$__cuda_sm10x_tcgen05_guardrail_trap_phase_invalid_during_alloc:
[----:B------:R-:W-:Y:S05]  /*9810*/  BPT.TRAP 0x1 ;  /* 0x000000040000795c */ /* 0x000fea0000300000 */
[----:B------:R-:W-:-:S04]  /*9820*/  HFMA2 R3, -RZ, RZ, 0, 0 ;  /* 0x00000000ff037431 */ /* 0x000fc800000001ff */
[----:B------:R-:W-:Y:S05]  /*9830*/  RET.REL.NODEC R2 `(_ZN7cutlass13device_kernelINS_4conv6kernel13ConvUniversalINS1_16ConvProblemShapeILNS1_8OperatorE1ELi3EEENS1_10collective14CollectiveConvINS1_47MainloopSm100TmaUmmaWarpSpecializedImplicitGemmILS5_1ELi26ELi3ELi1ELi2EN4cute5tupleIJNSA_1CILi1EEESD_SD_EEEEENSB_IJNSC_ILi64EEESG_NSB_IJNSC_ILi32EEEEEEEEENS_6half_tESK_NSA_8TiledMMAINSA_8MMA_AtomIJNSA_20SM100_MMA_F16BF16_SSISK_SK_fLi64ELi64ELNSA_4UMMA5MajorE0ELSP_1ELNSO_7ScaleInE0ELSQ_0EEEEEENSA_6LayoutISE_NSB_IJNSC_ILi0EEESU_SU_EEEEENSB_IJNSA_10UnderscoreESX_SX_EEEEENS7_6detail27Sm100ImplicitGemmTileTraitsINSA_20SM90_TMA_LOAD_IM2COLENSA_14ComposedLayoutINSA_7SwizzleILi2ELi4ELi3EEENSA_18smem_ptr_flag_bitsILi16EEENST_INSB_IJNSC_ILi8EEESH_EEENSB_IJSH_SD_EEEEEEEvEENS11_INSA_13SM90_TMA_LOADENS13_INS14_ILi3ELi4ELi3EEES17_NST_INSB_IJSG_S18_EEENSB_IJSD_SG_EEEEEEEvEEEENS_8epilogue10collective18CollectiveEpilogueINS1M_23Sm100TmaWarpSpecializedILi3ELi2ELi16ELb1ELb0EEEJSJ_NSB_IJNST_ISG_SD_EENST_ISH_SD_EEEEESK_NSB_IJNSB_IJllllEEESD_SU_EEESK_S1V_NS1M_6fusion15FusionCallbacksIS1Q_NS1W_17LinearCombinationISK_fSK_fLNS_15FloatRoundStyleE2EEESJ_S1T_JEEENSA_5SM1004TMEM4LOAD26SM100_TMEM_LOAD_16dp256b4xES12_S1C_NSA_17SM75_U32x4_LDSM_NENSA_21SM90_TMA_STORE_IM2COLES1C_NSA_17SM90_U32x4_STSM_NENSA_39AutoVectorizingCopyWithAssumedAlignmentILi128EEEEEEvvEEEEvNT_6ParamsE) ;  /* 0xffffff6402f07950 */ /* 0x000fea0003c3ffff */
        .weak           $__internal_2_$__cuda_sm10x_tcgen05_guardrail_trap_unallocated_columns_being_dealloced
        .type           $__internal_2_$__cuda_sm10x_tcgen05_guardrail_trap_unallocated_columns_being_dealloced,@function
        .size           $__internal_2_$__cuda_sm10x_tcgen05_guardrail_trap_unallocated_columns_being_dealloced,(.L_x_210 - $__internal_2_$__cuda_sm10x_tcgen05_guardrail_trap_unallocated_columns_being_dealloced)
$__internal_2_$__cuda_sm10x_tcgen05_guardrail_trap_unallocated_columns_being_dealloced:
[----:B------:R-:W-:Y:S05]  /*9840*/  BPT.TRAP 0x1 ;  /* 0x000000040000795c */ /* 0x000fea0000300000 */
[----:B------:R-:W-:-:S04]  /*9850*/  MOV R3, 0x0 ;  /* 0x0000000000037802 */ /* 0x000fc80000000f00 */
[----:B------:R-:W-:Y:S05]  /*9860*/  RET.REL.NODEC R2 `(_ZN7cutlass13device_kernelINS_4conv6kernel13ConvUniversalINS1_16ConvProblemShapeILNS1_8OperatorE1ELi3EEENS1_10collective14CollectiveConvINS1_47MainloopSm100TmaUmmaWarpSpecializedImplicitGemmILS5_1ELi26ELi3ELi1ELi2EN4cute5tupleIJNSA_1CILi1EEESD_SD_EEEEENSB_IJNSC_ILi64EEESG_NSB_IJNSC_ILi32EEEEEEEEENS_6half_tESK_NSA_8TiledMMAINSA_8MMA_AtomIJNSA_20SM100_MMA_F16BF16_SSISK_SK_fLi64ELi64ELNSA_4UMMA5MajorE0ELSP_1ELNSO_7ScaleInE0ELSQ_0EEEEEENSA_6LayoutISE_NSB_IJNSC_ILi0EEESU_SU_EEEEENSB_IJNSA_10UnderscoreESX_SX_EEEEENS7_6detail27Sm100ImplicitGemmTileTraitsINSA_20SM90_TMA_LOAD_IM2COLENSA_14ComposedLayoutINSA_7SwizzleILi2ELi4ELi3EEENSA_18smem_ptr_flag_bitsILi16EEENST_INSB_IJNSC_ILi8EEESH_EEENSB_IJSH_SD_EEEEEEEvEENS11_INSA_13SM90_TMA_LOADENS13_INS14_ILi3ELi4ELi3EEES17_NST_INSB_IJSG_S18_EEENSB_IJSD_SG_EEEEEEEvEEEENS_8epilogue10collective18CollectiveEpilogueINS1M_23Sm100TmaWarpSpecializedILi3ELi2ELi16ELb1ELb0EEEJSJ_NSB_IJNST_ISG_SD_EENST_ISH_SD_EEEEESK_NSB_IJNSB_IJllllEEESD_SU_EEESK_S1V_NS1M_6fusion15FusionCallbacksIS1Q_NS1W_17LinearCombinationISK_fSK_fLNS_15FloatRoundStyleE2EEESJ_S1T_JEEENSA_5SM1004TMEM4LOAD26SM100_TMEM_LOAD_16dp256b4xES12_S1C_NSA_17SM75_U32x4_LDSM_NENSA_21SM90_TMA_STORE_IM2COLES1C_NSA_17SM90_U32x4_STSM_NENSA_39AutoVectorizingCopyWithAssumedAlignmentILi128EEEEEEvvEEEEvNT_6ParamsE) ;  /* 0xffffff6402e47950 */ /* 0x000fea0003c3ffff */
.L_x_209:
[----:B------:R-:W-:-:S00]  /*9870*/  BRA `(.L_x_209) ;  /* 0xfffffffc00fc7947 */ /* 0x000fc0000383ffff */
[----:B------:R-:W-:-:S00]  /*9880*/  NOP ;  /* 0x0000000000007918 */ /* 0x000fc00000000000 */
[----:B------:R-:W-:-:S00]  /*9890*/  NOP ;  /* 0x0000000000007918 */ /* 0x000fc00000000000 */
[----:B------:R-:W-:-:S00]  /*98a0*/  NOP ;  /* 0x0000000000007918 */ /* 0x000fc00000000000 */
[----:B------:R-:W-:-:S00]  /*98b0*/  NOP ;  /* 0x0000000000007918 */ /* 0x000fc00000000000 */
[----:B------:R-:W-:-:S00]  /*98c0*/  NOP ;  /* 0x0000000000007918 */ /* 0x000fc00000000000 */
[----:B------:R-:W-:-:S00]  /*98d0*/  NOP ;  /* 0x0000000000007918 */ /* 0x000fc00000000000 */
[----:B------:R-:W-:-:S00]  /*98e0*/  NOP ;  /* 0x0000000000007918 */ /* 0x000fc00000000000 */
[----:B------:R-:W-:-:S00]  /*98f0*/  NOP ;  /* 0x0000000000007918 */ /* 0x000fc00000000000 */
.L_x_210:


//--------------------- .nv.global.init           --------------------------
	.section	.nv.global.init,"aw",@progbits
.nv.global.init:
	.type		$str$29,@object
	.size		$str$29,($str$30 - $str$29)
$str$29:
        /*0000*/ 	.byte	0x28, 0x61, 0x64, 0x64, 0x72, 0x65, 0x73, 0x73, 0x20, 0x26, 0x20, 0x6d, 0x61, 0x73, 0x6b, 0x29
        /*0010*/ 	.byte	0x20, 0x3d, 0x3d, 0x20, 0x30, 0x00
	.type		$str$30,@object
	.size		$str$30,($str$28 - $str$30)
$str$30:
        /*0016*/ 	.byte	0x2f, 0x74, 0x6d, 0x70, 0x2f, 0x63, 0x75, 0x74, 0x6c, 0x61, 0x73, 0x73, 0x5f, 0x73, 0x77, 0x65
        /*0026*/ 	.byte	0x65, 0x70, 0x5f, 0x73, 0x72, 0x63, 0x2f, 0x69, 0x6e, 0x63, 0x6c, 0x75, 0x64, 0x65, 0x2f, 0x63
        /*0036*/ 	.byte	0x75, 0x74, 0x65, 0x2f, 0x70, 0x6f, 0x69, 0x6e, 0x74, 0x65, 0x72, 0x5f, 0x66, 0x6c, 0x61, 0x67
        /*0046*/ 	.byte	0x67, 0x65, 0x64, 0x2e, 0x68, 0x70, 0x70, 0x00
	.type		$str$28,@object
	.size		$str$28,($str$27 - $str$28)
$str$28:
        /*004e*/ 	.byte	0x2f, 0x74, 0x6d, 0x70, 0x2f, 0x63, 0x75, 0x74, 0x6c, 0x61, 0x73, 0x73, 0x5f, 0x73, 0x77, 0x65
        /*005e*/ 	.byte	0x65, 0x70, 0x5f, 0x73, 0x72, 0x63, 0x2f, 0x69, 0x6e, 0x63, 0x6c, 0x75, 0x64, 0x65, 0x2f, 0x63
        /*006e*/ 	.byte	0x75, 0x74, 0x65, 0x2f, 0x61, 0x74, 0x6f, 0x6d, 0x2f, 0x63, 0x6f, 0x70, 0x79, 0x5f, 0x74, 0x72
        /*007e*/ 	.byte	0x61, 0x69, 0x74, 0x73, 0x5f, 0x73, 0x6d, 0x31, 0x30, 0x30, 0x2e, 0x68, 0x70, 0x70, 0x00
	.type		$str$27,@object
	.size		$str$27,(__unnamed_1 - $str$27)
$str$27:
        /*008d*/ 	.byte	0x28, 0x28, 0x75, 0x69, 0x6e, 0x74, 0x33, 0x32, 0x5f, 0x74, 0x28, 0x74, 0x68, 0x72, 0x65, 0x61
        /*009d*/ 	.byte	0x64, 0x49, 0x64, 0x78, 0x2e, 0x78, 0x29, 0x20, 0x2f, 0x20, 0x33, 0x32, 0x29, 0x20, 0x25, 0x20
        /*00ad*/ 	.byte	0x34, 0x29, 0x20, 0x3d, 0x3d, 0x20, 0x28, 0x28, 0x28, 0x74, 0x6d, 0x65, 0x6d, 0x5f, 0x61, 0x64
        /*00bd*/ 	.byte	0x64, 0x72, 0x20, 0x3e, 0x3e, 0x20, 0x31, 0x36, 0x29, 0x20, 0x2f, 0x20, 0x33, 0x32, 0x29, 0x20
        /*00cd*/ 	.byte	0x25, 0x20, 0x34, 0x29, 0x00
	.type		__unnamed_1,@object
	.size		__unnamed_1,(__unnamed_2 - __unnamed_1)
__unnamed_1:
        /*00d2*/ 	.byte	0x61, 0x75, 0x74, 0x6f, 0x20, 0x63, 0x75, 0x74, 0x65, 0x3a, 0x3a, 0x61, 0x73, 0x5f, 0x70, 0x6f
        /* <DEDUP_REMOVED lines=24> */
        /*0262*/ 	.byte	0x3e, 0x3e, 0x3e, 0x5d, 0x00
	.type		__unnamed_2,@object
	.size		__unnamed_2,(.L_2 - __unnamed_2)
__unnamed_2:
        /* <DEDUP_REMOVED lines=46> */
.L_2:


//--------------------- .nv.shared._ZN7cutlass13device_kernelINS_4conv6kernel13ConvUniversalINS1_16ConvProblemShapeILNS1_8OperatorE1ELi3EEENS1_10collective14CollectiveConvINS1_47MainloopSm100TmaUmmaWarpSpecializedImplicitGemmILS5_1ELi26ELi3ELi1ELi2EN4cute5tupleIJNSA_1CILi1EEESD_SD_EEEEENSB_IJNSC_ILi64EEESG_NSB_IJNSC_ILi32EEEEEEEEENS_6half_tESK_NSA_8TiledMMAINSA_8MMA_AtomIJNSA_20SM100_MMA_F16BF16_SSISK_SK_fLi64ELi64ELNSA_4UMMA5MajorE0ELSP_1ELNSO_7ScaleInE0ELSQ_0EEEEEENSA_6LayoutISE_NSB_IJNSC_ILi0EEESU_SU_EEEEENSB_IJNSA_10UnderscoreESX_SX_EEEEENS7_6detail27Sm100ImplicitGemmTileTraitsINSA_20SM90_TMA_LOAD_IM2COLENSA_14ComposedLayoutINSA_7SwizzleILi2ELi4ELi3EEENSA_18smem_ptr_flag_bitsILi16EEENST_INSB_IJNSC_ILi8EEESH_EEENSB_IJSH_SD_EEEEEEEvEENS11_INSA_13SM90_TMA_LOADENS13_INS14_ILi3ELi4ELi3EEES17_NST_INSB_IJSG_S18_EEENSB_IJSD_SG_EEEEEEEvEEEENS_8epilogue10collective18CollectiveEpilogueINS1M_23Sm100TmaWarpSpecializedILi3ELi2ELi16ELb1ELb0EEEJSJ_NSB_IJNST_ISG_SD_EENST_ISH_SD_EEEEESK_NSB_IJNSB_IJllllEEESD_SU_EEESK_S1V_NS1M_6fusion15FusionCallbacksIS1Q_NS1W_17LinearCombinationISK_fSK_fLNS_15FloatRoundStyleE2EEESJ_S1T_JEEENSA_5SM1004TMEM4LOAD26SM100_TMEM_LOAD_16dp256b4xES12_S1C_NSA_17SM75_U32x4_LDSM_NENSA_21SM90_TMA_STORE_IM2COLES1C_NSA_17SM90_U32x4_STSM_NENSA_39AutoVectorizingCopyWithAssumedAlignmentILi128EEEEEEvvEEEEvNT_6ParamsE --------------------------
	.section	.nv.shared._ZN7cutlass13device_kernelINS_4conv6kernel13ConvUniversalINS1_16ConvProblemShapeILNS1_8OperatorE1ELi3EEENS1_10collective14CollectiveConvINS1_47MainloopSm100TmaUmmaWarpSpecializedImplicitGemmILS5_1ELi26ELi3ELi1ELi2EN4cute5tupleIJNSA_1CILi1EEESD_SD_EEEEENSB_IJNSC_ILi64EEESG_NSB_IJNSC_ILi32EEEEEEEEENS_6half_tESK_NSA_8TiledMMAINSA_8MMA_AtomIJNSA_20SM100_MMA_F16BF16_SSISK_SK_fLi64ELi64ELNSA_4UMMA5MajorE0ELSP_1ELNSO_7ScaleInE0ELSQ_0EEEEEENSA_6LayoutISE_NSB_IJNSC_ILi0EEESU_SU_EEEEENSB_IJNSA_10UnderscoreESX_SX_EEEEENS7_6detail27Sm100ImplicitGemmTileTraitsINSA_20SM90_TMA_LOAD_IM2COLENSA_14ComposedLayoutINSA_7SwizzleILi2ELi4ELi3EEENSA_18smem_ptr_flag_bitsILi16EEENST_INSB_IJNSC_ILi8EEESH_EEENSB_IJSH_SD_EEEEEEEvEENS11_INSA_13SM90_TMA_LOADENS13_INS14_ILi3ELi4ELi3EEES17_NST_INSB_IJSG_S18_EEENSB_IJSD_SG_EEEEEEEvEEEENS_8epilogue10collective18CollectiveEpilogueINS1M_23Sm100TmaWarpSpecializedILi3ELi2ELi16ELb1ELb0EEEJSJ_NSB_IJNST_ISG_SD_EENST_ISH_SD_EEEEESK_NSB_IJNSB_IJllllEEESD_SU_EEESK_S1V_NS1M_6fusion15FusionCallbacksIS1Q_NS1W_17LinearCombinationISK_fSK_fLNS_15FloatRoundStyleE2EEESJ_S1T_JEEENSA_5SM1004TMEM4LOAD26SM100_TMEM_LOAD_16dp256b4xES12_S1C_NSA_17SM75_U32x4_LDSM_NENSA_21SM90_TMA_STORE_IM2COLES1C_NSA_17SM90_U32x4_STSM_NENSA_39AutoVectorizingCopyWithAssumedAlignmentILi128EEEEEEvvEEEEvNT_6ParamsE,"aw",@nobits
	.sectionflags	@""
	.align	16
	.zero		1024


//--------------------- .nv.shared.reserved.0     --------------------------
	.section	.nv.shared.reserved.0,"aw",@nobits
	.weak		__nv_reservedSMEM_offset_0_alias
	.size		__nv_reservedSMEM_offset_0_alias, 0, 64
	.other		__nv_reservedSMEM_offset_0_alias,@"STO_CUDA_RESERVED_SHARED STV_DEFAULT"
__nv_reservedSMEM_offset_0_alias:
	.zero		0
.nv.shared.reserved.0:
	.zero		64
	.weak		__nv_reservedSMEM_tcgen05_partition
	.type		__nv_reservedSMEM_tcgen05_partition,@object
	.size		__nv_reservedSMEM_tcgen05_partition,(.L_0 - __nv_reservedSMEM_tcgen05_partition)
__nv_reservedSMEM_tcgen05_partition:
	.zero		32
.L_0:


//--------------------- .nv.global                --------------------------
	.section	.nv.global,"aw",@nobits
.nv.global:
	.type		_ZN39_INTERNAL_6694dfb1_4_k_cu_2bb5a1d6_30704cute1_E,@object
	.size		_ZN39_INTERNAL_6694dfb1_4_k_cu_2bb5a1d6_30704cute1_E,(_ZN39_INTERNAL_6694dfb1_4_k_cu_2bb5a1d6_30704cuda3std3__45__cpo6cbeginE - _ZN39_INTERNAL_6694dfb1_4_k_cu_2bb5a1d6_30704cute1_E)
_ZN39_INTERNAL_6694dfb1_4_k_cu_2bb5a1d6_30704cute1_E:
	.zero		1
	.type		_ZN39_INTERNAL_6694dfb1_4_k_cu_2bb5a1d6_30704cuda3std3__45__cpo6cbeginE,@object
	.size		_ZN39_INTERNAL_6694dfb1_4_k_cu_2bb5a1d6_30704cuda3std3__45__cpo6cbeginE,(_ZN39_INTERNAL_6694dfb1_4_k_cu_2bb5a1d6_30704cuda3std3__48in_placeE - _ZN39_INTERNAL_6694dfb1_4_k_cu_2bb5a1d6_30704cuda3std3__45__cpo6cbeginE)
_ZN39_INTERNAL_6694dfb1_4_k_cu_2bb5a1d6_30704cuda3std3__45__cpo6cbeginE:
	.zero		1
	.type		_ZN39_INTERNAL_6694dfb1_4_k_cu_2bb5a1d6_30704cuda3std3__48in_placeE,@object
	.size		_ZN39_INTERNAL_6694dfb1_4_k_cu_2bb5a1d6_30704cuda3std3__48in_placeE,(_ZN39_INTERNAL_6694dfb1_4_k_cu_2bb5a1d6_30704cuda3std6ranges3__45__cpo9iter_moveE - _ZN39_INTERNAL_6694dfb1_4_k_cu_2bb5a1d6_30704cuda3std3__48in_placeE)
_ZN39_INTERNAL_6694dfb1_4_k_cu_2bb5a1d6_30704cuda3std3__48in_placeE:
	.zero		1
	.type		_ZN39_INTERNAL_6694dfb1_4_k_cu_2bb5a1d6_30704cuda3std6ranges3__45__cpo9iter_moveE,@object
	.size		_ZN39_INTERNAL_6694dfb1_4_k_cu_2bb5a1d6_30704cuda3std6ranges3__45__cpo9iter_moveE,(_ZN39_INTERNAL_6694dfb1_4_k_cu_2bb5a1d6_30704cuda3std3__45__cpo5beginE - _ZN39_INTERNAL_6694dfb1_4_k_cu_2bb5a1d6_30704cuda3std6ranges3__45__cpo9iter_moveE)
_ZN39_INTERNAL_6694dfb1_4_k_cu_2bb5a1d6_30704cuda3std6ranges3__45__cpo9iter_moveE:
	.zero		1
	.type		_ZN39_INTERNAL_6694dfb1_4_k_cu_2bb5a1d6_30704cuda3std3__45__cpo5beginE,@object
	.size		_ZN39_INTERNAL_6694dfb1_4_k_cu_2bb5a1d6_30704cuda3std3__45__cpo5beginE,(_ZN39_INTERNAL_6694dfb1_4_k_cu_2bb5a1d6_30704cuda3std3__441_GLOBAL__N__6694dfb1_4_k_cu_2bb5a1d6_30706ignoreE - _ZN39_INTERNAL_6694dfb1_4_k_cu_2bb5a1d6_30704cuda3std3__45__cpo5beginE)
_ZN39_INTERNAL_6694dfb1_4_k_cu_2bb5a1d6_30704cuda3std3__45__cpo5beginE:
	.zero		1
	.type		_ZN39_INTERNAL_6694dfb1_4_k_cu_2bb5a1d6_30704cuda3std3__441_GLOBAL__N__6694dfb1_4_k_cu_2bb5a1d6_30706ignoreE,@object
	.size		_ZN39_INTERNAL_6694dfb1_4_k_cu_2bb5a1d6_30704cuda3std3__441_GLOBAL__N__6694dfb1_4_k_cu_2bb5a1d6_30706ignoreE,(_ZN39_INTERNAL_6694dfb1_4_k_cu_2bb5a1d6_30704cute7productE - _ZN39_INTERNAL_6694dfb1_4_k_cu_2bb5a1d6_30704cuda3std3__441_GLOBAL__N__6694dfb1_4_k_cu_2bb5a1d6_30706ignoreE)
_ZN39_INTERNAL_6694dfb1_4_k_cu_2bb5a1d6_30704cuda3std3__441_GLOBAL__N__6694dfb1_4_k_cu_2bb5a1d6_30706ignoreE:
	.zero		1
	.type		_ZN39_INTERNAL_6694dfb1_4_k_cu_2bb5a1d6_30704cute7productE,@object
	.size		_ZN39_INTERNAL_6694dfb1_4_k_cu_2bb5a1d6_30704cute7productE,(_ZN39_INTERNAL_6694dfb1_4_k_cu_2bb5a1d6_30704cuda3std3__45__cpo3endE - _ZN39_INTERNAL_6694dfb1_4_k_cu_2bb5a1d6_30704cute7productE)
_ZN39_INTERNAL_6694dfb1_4_k_cu_2bb5a1d6_30704cute7productE:
	.zero		1
	.type		_ZN39_INTERNAL_6694dfb1_4_k_cu_2bb5a1d6_30704cuda3std3__45__cpo3endE,@object
	.size		_ZN39_INTERNAL_6694dfb1_4_k_cu_2bb5a1d6_30704cuda3std3__45__cpo3endE,(_ZN39_INTERNAL_6694dfb1_4_k_cu_2bb5a1d6_30704cuda3std3__419piecewise_constructE - _ZN39_INTERNAL_6694dfb1_4_k_cu_2bb5a1d6_30704cuda3std3__45__cpo3endE)
_ZN39_INTERNAL_6694dfb1_4_k_cu_2bb5a1d6_30704cuda3std3__45__cpo3endE:
	.zero		1
	.type		_ZN39_INTERNAL_6694dfb1_4_k_cu_2bb5a1d6_30704cuda3std3__419piecewise_constructE,@object
	.size		_ZN39_INTERNAL_6694dfb1_4_k_cu_2bb5a1d6_30704cuda3std3__419piecewise_constructE,(_ZN39_INTERNAL_6694dfb1_4_k_cu_2bb5a1d6_30704cuda3std3__45__cpo4cendE - _ZN39_INTERNAL_6694dfb1_4_k_cu_2bb5a1d6_30704cuda3std3__419piecewise_constructE)
_ZN39_INTERNAL_6694dfb1_4_k_cu_2bb5a1d6_30704cuda3std3__419piecewise_constructE:
	.zero		1
	.type		_ZN39_INTERNAL_6694dfb1_4_k_cu_2bb5a1d6_30704cuda3std3__45__cpo4cendE,@object
	.size		_ZN39_INTERNAL_6694dfb1_4_k_cu_2bb5a1d6_30704cuda3std3__45__cpo4cendE,(_ZN39_INTERNAL_6694dfb1_4_k_cu_2bb5a1d6_30704cuda3std6ranges3__45__cpo4swapE - _ZN39_INTERNAL_6694dfb1_4_k_cu_2bb5a1d6_30704cuda3std3__45__cpo4cendE)
_ZN39_INTERNAL_6694dfb1_4_k_cu_2bb5a1d6_30704cuda3std3__45__cpo4cendE:
	.zero		1
	.type		_ZN39_INTERNAL_6694dfb1_4_k_cu_2bb5a1d6_30704cuda3std6ranges3__45__cpo4swapE,@object
	.size		_ZN39_INTERNAL_6694dfb1_4_k_cu_2bb5a1d6_30704cuda3std6ranges3__45__cpo4swapE,(.L_10 - _ZN39_INTERNAL_6694dfb1_4_k_cu_2bb5a1d6_30704cuda3std6ranges3__45__cpo4swapE)
_ZN39_INTERNAL_6694dfb1_4_k_cu_2bb5a1d6_30704cuda3std6ranges3__45__cpo4swapE:
	.zero		1
.L_10:


//--------------------- .nv.constant0._ZN7cutlass13device_kernelINS_4conv6kernel13ConvUniversalINS1_16ConvProblemShapeILNS1_8OperatorE1ELi3EEENS1_10collective14CollectiveConvINS1_47MainloopSm100TmaUmmaWarpSpecializedImplicitGemmILS5_1ELi26ELi3ELi1ELi2EN4cute5tupleIJNSA_1CILi1EEESD_SD_EEEEENSB_IJNSC_ILi64EEESG_NSB_IJNSC_ILi32EEEEEEEEENS_6half_tESK_NSA_8TiledMMAINSA_8MMA_AtomIJNSA_20SM100_MMA_F16BF16_SSISK_SK_fLi64ELi64ELNSA_4UMMA5MajorE0ELSP_1ELNSO_7ScaleInE0ELSQ_0EEEEEENSA_6LayoutISE_NSB_IJNSC_ILi0EEESU_SU_EEEEENSB_IJNSA_10UnderscoreESX_SX_EEEEENS7_6detail27Sm100ImplicitGemmTileTraitsINSA_20SM90_TMA_LOAD_IM2COLENSA_14ComposedLayoutINSA_7SwizzleILi2ELi4ELi3EEENSA_18smem_ptr_flag_bitsILi16EEENST_INSB_IJNSC_ILi8EEESH_EEENSB_IJSH_SD_EEEEEEEvEENS11_INSA_13SM90_TMA_LOADENS13_INS14_ILi3ELi4ELi3EEES17_NST_INSB_IJSG_S18_EEENSB_IJSD_SG_EEEEEEEvEEEENS_8epilogue10collective18CollectiveEpilogueINS1M_23Sm100TmaWarpSpecializedILi3ELi2ELi16ELb1ELb0EEEJSJ_NSB_IJNST_ISG_SD_EENST_ISH_SD_EEEEESK_NSB_IJNSB_IJllllEEESD_SU_EEESK_S1V_NS1M_6fusion15FusionCallbacksIS1Q_NS1W_17LinearCombinationISK_fSK_fLNS_15FloatRoundStyleE2EEESJ_S1T_JEEENSA_5SM1004TMEM4LOAD26SM100_TMEM_LOAD_16dp256b4xES12_S1C_NSA_17SM75_U32x4_LDSM_NENSA_21SM90_TMA_STORE_IM2COLES1C_NSA_17SM90_U32x4_STSM_NENSA_39AutoVectorizingCopyWithAssumedAlignmentILi128EEEEEEvvEEEEvNT_6ParamsE --------------------------
	.section	.nv.constant0._ZN7cutlass13device_kernelINS_4conv6kernel13ConvUniversalINS1_16ConvProblemShapeILNS1_8OperatorE1ELi3EEENS1_10collective14CollectiveConvINS1_47MainloopSm100TmaUmmaWarpSpecializedImplicitGemmILS5_1ELi26ELi3ELi1ELi2EN4cute5tupleIJNSA_1CILi1EEESD_SD_EEEEENSB_IJNSC_ILi64EEESG_NSB_IJNSC_ILi32EEEEEEEEENS_6half_tESK_NSA_8TiledMMAINSA_8MMA_AtomIJNSA_20SM100_MMA_F16BF16_SSISK_SK_fLi64ELi64ELNSA_4UMMA5MajorE0ELSP_1ELNSO_7ScaleInE0ELSQ_0EEEEEENSA_6LayoutISE_NSB_IJNSC_ILi0EEESU_SU_EEEEENSB_IJNSA_10UnderscoreESX_SX_EEEEENS7_6detail27Sm100ImplicitGemmTileTraitsINSA_20SM90_TMA_LOAD_IM2COLENSA_14ComposedLayoutINSA_7SwizzleILi2ELi4ELi3EEENSA_18smem_ptr_flag_bitsILi16EEENST_INSB_IJNSC_ILi8EEESH_EEENSB_IJSH_SD_EEEEEEEvEENS11_INSA_13SM90_TMA_LOADENS13_INS14_ILi3ELi4ELi3EEES17_NST_INSB_IJSG_S18_EEENSB_IJSD_SG_EEEEEEEvEEEENS_8epilogue10collective18CollectiveEpilogueINS1M_23Sm100TmaWarpSpecializedILi3ELi2ELi16ELb1ELb0EEEJSJ_NSB_IJNST_ISG_SD_EENST_ISH_SD_EEEEESK_NSB_IJNSB_IJllllEEESD_SU_EEESK_S1V_NS1M_6fusion15FusionCallbacksIS1Q_NS1W_17LinearCombinationISK_fSK_fLNS_15FloatRoundStyleE2EEESJ_S1T_JEEENSA_5SM1004TMEM4LOAD26SM100_TMEM_LOAD_16dp256b4xES12_S1C_NSA_17SM75_U32x4_LDSM_NENSA_21SM90_TMA_STORE_IM2COLES1C_NSA_17SM90_U32x4_STSM_NENSA_39AutoVectorizingCopyWithAssumedAlignmentILi128EEEEEEvvEEEEvNT_6ParamsE,"a",@progbits
	.sectionflags	@""
	.align	4
.nv.constant0._ZN7cutlass13device_kernelINS_4conv6kernel13ConvUniversalINS1_16ConvProblemShapeILNS1_8OperatorE1ELi3EEENS1_10collective14CollectiveConvINS1_47MainloopSm100TmaUmmaWarpSpecializedImplicitGemmILS5_1ELi26ELi3ELi1ELi2EN4cute5tupleIJNSA_1CILi1EEESD_SD_EEEEENSB_IJNSC_ILi64EEESG_NSB_IJNSC_ILi32EEEEEEEEENS_6half_tESK_NSA_8TiledMMAINSA_8MMA_AtomIJNSA_20SM100_MMA_F16BF16_SSISK_SK_fLi64ELi64ELNSA_4UMMA5MajorE0ELSP_1ELNSO_7ScaleInE0ELSQ_0EEEEEENSA_6LayoutISE_NSB_IJNSC_ILi0EEESU_SU_EEEEENSB_IJNSA_10UnderscoreESX_SX_EEEEENS7_6detail27Sm100ImplicitGemmTileTraitsINSA_20SM90_TMA_LOAD_IM2COLENSA_14ComposedLayoutINSA_7SwizzleILi2ELi4ELi3EEENSA_18smem_ptr_flag_bitsILi16EEENST_INSB_IJNSC_ILi8EEESH_EEENSB_IJSH_SD_EEEEEEEvEENS11_INSA_13SM90_TMA_LOADENS13_INS14_ILi3ELi4ELi3EEES17_NST_INSB_IJSG_S18_EEENSB_IJSD_SG_EEEEEEEvEEEENS_8epilogue10collective18CollectiveEpilogueINS1M_23Sm100TmaWarpSpecializedILi3ELi2ELi16ELb1ELb0EEEJSJ_NSB_IJNST_ISG_SD_EENST_ISH_SD_EEEEESK_NSB_IJNSB_IJllllEEESD_SU_EEESK_S1V_NS1M_6fusion15FusionCallbacksIS1Q_NS1W_17LinearCombinationISK_fSK_fLNS_15FloatRoundStyleE2EEESJ_S1T_JEEENSA_5SM1004TMEM4LOAD26SM100_TMEM_LOAD_16dp256b4xES12_S1C_NSA_17SM75_U32x4_LDSM_NENSA_21SM90_TMA_STORE_IM2COLES1C_NSA_17SM90_U32x4_STSM_NENSA_39AutoVectorizingCopyWithAssumedAlignmentILi128EEEEEEvvEEEEvNT_6ParamsE:
	.zero		3200


//--------------------- SYMBOLS --------------------------

	.type		.nv.reservedSmem.offset0,@object
	.size		.nv.reservedSmem.offset0,0x4
	.type		.nv.reservedSmem.cap,@object
	.size		.nv.reservedSmem.cap,0x4
	.type		__assertfail,@function
